//
// Generated by NVIDIA NVVM Compiler
//
// Compiler Build ID: CL-36424714
// Cuda compilation tools, release 13.0, V13.0.88
// Based on NVVM 20.0.0
//

.version 9.0
.target sm_100
.address_size 64

	// .globl	_Z9matAddRowPiS_S_ii

.visible .entry _Z9matAddRowPiS_S_ii(
	.param .u64 .ptr .align 1 _Z9matAddRowPiS_S_ii_param_0,
	.param .u64 .ptr .align 1 _Z9matAddRowPiS_S_ii_param_1,
	.param .u64 .ptr .align 1 _Z9matAddRowPiS_S_ii_param_2,
	.param .u32 _Z9matAddRowPiS_S_ii_param_3,
	.param .u32 _Z9matAddRowPiS_S_ii_param_4
)
{
	.reg .pred 	%p<12>;
	.reg .b32 	%r<116>;
	.reg .b64 	%rd<56>;

	ld.param.u64 	%rd22, [_Z9matAddRowPiS_S_ii_param_0];
	ld.param.u64 	%rd23, [_Z9matAddRowPiS_S_ii_param_1];
	ld.param.u64 	%rd24, [_Z9matAddRowPiS_S_ii_param_2];
	ld.param.u32 	%r19, [_Z9matAddRowPiS_S_ii_param_3];
	ld.param.u32 	%r18, [_Z9matAddRowPiS_S_ii_param_4];
	cvta.to.global.u64 	%rd1, %rd24;
	cvta.to.global.u64 	%rd2, %rd23;
	cvta.to.global.u64 	%rd3, %rd22;
	mov.u32 	%r1, %tid.x;
	setp.ge.s32 	%p1, %r1, %r19;
	setp.lt.s32 	%p2, %r18, 1;
	or.pred  	%p3, %p1, %p2;
	@%p3 bra 	$L__BB0_13;
	mul.lo.s32 	%r2, %r18, %r1;
	and.b32  	%r3, %r18, 15;
	setp.lt.u32 	%p4, %r18, 16;
	mov.b32 	%r113, 0;
	@%p4 bra 	$L__BB0_4;
	and.b32  	%r113, %r18, 2147483632;
	neg.s32 	%r111, %r113;
	mul.wide.u32 	%rd25, %r2, 4;
	add.s64 	%rd26, %rd25, 32;
	add.s64 	%rd52, %rd1, %rd26;
	add.s64 	%rd51, %rd2, %rd26;
	add.s64 	%rd50, %rd3, %rd26;
$L__BB0_3:
	.pragma "nounroll";
	ld.global.u32 	%r21, [%rd50+-32];
	ld.global.u32 	%r22, [%rd51+-32];
	add.s32 	%r23, %r22, %r21;
	st.global.u32 	[%rd52+-32], %r23;
	ld.global.u32 	%r24, [%rd50+-28];
	ld.global.u32 	%r25, [%rd51+-28];
	add.s32 	%r26, %r25, %r24;
	st.global.u32 	[%rd52+-28], %r26;
	ld.global.u32 	%r27, [%rd50+-24];
	ld.global.u32 	%r28, [%rd51+-24];
	add.s32 	%r29, %r28, %r27;
	st.global.u32 	[%rd52+-24], %r29;
	ld.global.u32 	%r30, [%rd50+-20];
	ld.global.u32 	%r31, [%rd51+-20];
	add.s32 	%r32, %r31, %r30;
	st.global.u32 	[%rd52+-20], %r32;
	ld.global.u32 	%r33, [%rd50+-16];
	ld.global.u32 	%r34, [%rd51+-16];
	add.s32 	%r35, %r34, %r33;
	st.global.u32 	[%rd52+-16], %r35;
	ld.global.u32 	%r36, [%rd50+-12];
	ld.global.u32 	%r37, [%rd51+-12];
	add.s32 	%r38, %r37, %r36;
	st.global.u32 	[%rd52+-12], %r38;
	ld.global.u32 	%r39, [%rd50+-8];
	ld.global.u32 	%r40, [%rd51+-8];
	add.s32 	%r41, %r40, %r39;
	st.global.u32 	[%rd52+-8], %r41;
	ld.global.u32 	%r42, [%rd50+-4];
	ld.global.u32 	%r43, [%rd51+-4];
	add.s32 	%r44, %r43, %r42;
	st.global.u32 	[%rd52+-4], %r44;
	ld.global.u32 	%r45, [%rd50];
	ld.global.u32 	%r46, [%rd51];
	add.s32 	%r47, %r46, %r45;
	st.global.u32 	[%rd52], %r47;
	ld.global.u32 	%r48, [%rd50+4];
	ld.global.u32 	%r49, [%rd51+4];
	add.s32 	%r50, %r49, %r48;
	st.global.u32 	[%rd52+4], %r50;
	ld.global.u32 	%r51, [%rd50+8];
	ld.global.u32 	%r52, [%rd51+8];
	add.s32 	%r53, %r52, %r51;
	st.global.u32 	[%rd52+8], %r53;
	ld.global.u32 	%r54, [%rd50+12];
	ld.global.u32 	%r55, [%rd51+12];
	add.s32 	%r56, %r55, %r54;
	st.global.u32 	[%rd52+12], %r56;
	ld.global.u32 	%r57, [%rd50+16];
	ld.global.u32 	%r58, [%rd51+16];
	add.s32 	%r59, %r58, %r57;
	st.global.u32 	[%rd52+16], %r59;
	ld.global.u32 	%r60, [%rd50+20];
	ld.global.u32 	%r61, [%rd51+20];
	add.s32 	%r62, %r61, %r60;
	st.global.u32 	[%rd52+20], %r62;
	ld.global.u32 	%r63, [%rd50+24];
	ld.global.u32 	%r64, [%rd51+24];
	add.s32 	%r65, %r64, %r63;
	st.global.u32 	[%rd52+24], %r65;
	ld.global.u32 	%r66, [%rd50+28];
	ld.global.u32 	%r67, [%rd51+28];
	add.s32 	%r68, %r67, %r66;
	st.global.u32 	[%rd52+28], %r68;
	add.s32 	%r111, %r111, 16;
	add.s64 	%rd52, %rd52, 64;
	add.s64 	%rd51, %rd51, 64;
	add.s64 	%rd50, %rd50, 64;
	setp.ne.s32 	%p5, %r111, 0;
	@%p5 bra 	$L__BB0_3;
$L__BB0_4:
	setp.eq.s32 	%p6, %r3, 0;
	@%p6 bra 	$L__BB0_13;
	and.b32  	%r9, %r18, 7;
	setp.lt.u32 	%p7, %r3, 8;
	@%p7 bra 	$L__BB0_7;
	add.s32 	%r69, %r113, %r2;
	mul.wide.u32 	%rd27, %r69, 4;
	add.s64 	%rd28, %rd3, %rd27;
	ld.global.u32 	%r70, [%rd28];
	add.s64 	%rd29, %rd2, %rd27;
	ld.global.u32 	%r71, [%rd29];
	add.s32 	%r72, %r71, %r70;
	add.s64 	%rd30, %rd1, %rd27;
	st.global.u32 	[%rd30], %r72;
	cvt.u64.u32 	%rd31, %r2;
	cvt.u64.u32 	%rd32, %r113;
	add.s64 	%rd33, %rd32, %rd31;
	shl.b64 	%rd34, %rd33, 2;
	add.s64 	%rd35, %rd3, %rd34;
	ld.global.u32 	%r73, [%rd35+4];
	add.s64 	%rd36, %rd2, %rd34;
	ld.global.u32 	%r74, [%rd36+4];
	add.s32 	%r75, %r74, %r73;
	add.s64 	%rd37, %rd1, %rd34;
	st.global.u32 	[%rd37+4], %r75;
	ld.global.u32 	%r76, [%rd35+8];
	ld.global.u32 	%r77, [%rd36+8];
	add.s32 	%r78, %r77, %r76;
	st.global.u32 	[%rd37+8], %r78;
	ld.global.u32 	%r79, [%rd35+12];
	ld.global.u32 	%r80, [%rd36+12];
	add.s32 	%r81, %r80, %r79;
	st.global.u32 	[%rd37+12], %r81;
	ld.global.u32 	%r82, [%rd35+16];
	ld.global.u32 	%r83, [%rd36+16];
	add.s32 	%r84, %r83, %r82;
	st.global.u32 	[%rd37+16], %r84;
	ld.global.u32 	%r85, [%rd35+20];
	ld.global.u32 	%r86, [%rd36+20];
	add.s32 	%r87, %r86, %r85;
	st.global.u32 	[%rd37+20], %r87;
	ld.global.u32 	%r88, [%rd35+24];
	ld.global.u32 	%r89, [%rd36+24];
	add.s32 	%r90, %r89, %r88;
	st.global.u32 	[%rd37+24], %r90;
	ld.global.u32 	%r91, [%rd35+28];
	ld.global.u32 	%r92, [%rd36+28];
	add.s32 	%r93, %r92, %r91;
	st.global.u32 	[%rd37+28], %r93;
	add.s32 	%r113, %r113, 8;
$L__BB0_7:
	setp.eq.s32 	%p8, %r9, 0;
	@%p8 bra 	$L__BB0_13;
	and.b32  	%r12, %r18, 3;
	setp.lt.u32 	%p9, %r9, 4;
	@%p9 bra 	$L__BB0_10;
	add.s32 	%r94, %r113, %r2;
	mul.wide.u32 	%rd38, %r94, 4;
	add.s64 	%rd39, %rd3, %rd38;
	ld.global.u32 	%r95, [%rd39];
	add.s64 	%rd40, %rd2, %rd38;
	ld.global.u32 	%r96, [%rd40];
	add.s32 	%r97, %r96, %r95;
	add.s64 	%rd41, %rd1, %rd38;
	st.global.u32 	[%rd41], %r97;
	cvt.u64.u32 	%rd42, %r2;
	cvt.u64.u32 	%rd43, %r113;
	add.s64 	%rd44, %rd43, %rd42;
	shl.b64 	%rd45, %rd44, 2;
	add.s64 	%rd46, %rd3, %rd45;
	ld.global.u32 	%r98, [%rd46+4];
	add.s64 	%rd47, %rd2, %rd45;
	ld.global.u32 	%r99, [%rd47+4];
	add.s32 	%r100, %r99, %r98;
	add.s64 	%rd48, %rd1, %rd45;
	st.global.u32 	[%rd48+4], %r100;
	ld.global.u32 	%r101, [%rd46+8];
	ld.global.u32 	%r102, [%rd47+8];
	add.s32 	%r103, %r102, %r101;
	st.global.u32 	[%rd48+8], %r103;
	ld.global.u32 	%r104, [%rd46+12];
	ld.global.u32 	%r105, [%rd47+12];
	add.s32 	%r106, %r105, %r104;
	st.global.u32 	[%rd48+12], %r106;
	add.s32 	%r113, %r113, 4;
$L__BB0_10:
	setp.eq.s32 	%p10, %r12, 0;
	@%p10 bra 	$L__BB0_13;
	add.s32 	%r107, %r113, %r2;
	mul.wide.u32 	%rd49, %r107, 4;
	add.s64 	%rd55, %rd1, %rd49;
	add.s64 	%rd54, %rd2, %rd49;
	add.s64 	%rd53, %rd3, %rd49;
	neg.s32 	%r115, %r12;
$L__BB0_12:
	.pragma "nounroll";
	ld.global.u32 	%r108, [%rd53];
	ld.global.u32 	%r109, [%rd54];
	add.s32 	%r110, %r109, %r108;
	st.global.u32 	[%rd55], %r110;
	add.s64 	%rd55, %rd55, 4;
	add.s64 	%rd54, %rd54, 4;
	add.s64 	%rd53, %rd53, 4;
	add.s32 	%r115, %r115, 1;
	setp.ne.s32 	%p11, %r115, 0;
	@%p11 bra 	$L__BB0_12;
$L__BB0_13:
	ret;

}
	// .globl	_Z9matAddColPiS_S_ii
.visible .entry _Z9matAddColPiS_S_ii(
	.param .u64 .ptr .align 1 _Z9matAddColPiS_S_ii_param_0,
	.param .u64 .ptr .align 1 _Z9matAddColPiS_S_ii_param_1,
	.param .u64 .ptr .align 1 _Z9matAddColPiS_S_ii_param_2,
	.param .u32 _Z9matAddColPiS_S_ii_param_3,
	.param .u32 _Z9matAddColPiS_S_ii_param_4
)
{
	.reg .pred 	%p<12>;
	.reg .b32 	%r<122>;
	.reg .b64 	%rd<101>;

	ld.param.u64 	%rd4, [_Z9matAddColPiS_S_ii_param_0];
	ld.param.u64 	%rd5, [_Z9matAddColPiS_S_ii_param_1];
	ld.param.u64 	%rd6, [_Z9matAddColPiS_S_ii_param_2];
	ld.param.u32 	%r23, [_Z9matAddColPiS_S_ii_param_3];
	ld.param.u32 	%r24, [_Z9matAddColPiS_S_ii_param_4];
	cvta.to.global.u64 	%rd1, %rd6;
	cvta.to.global.u64 	%rd2, %rd5;
	cvta.to.global.u64 	%rd3, %rd4;
	mov.u32 	%r1, %tid.x;
	setp.ge.s32 	%p1, %r1, %r24;
	setp.lt.s32 	%p2, %r23, 1;
	or.pred  	%p3, %p1, %p2;
	@%p3 bra 	$L__BB1_13;
	and.b32  	%r2, %r23, 15;
	setp.lt.u32 	%p4, %r23, 16;
	mov.b32 	%r118, 0;
	@%p4 bra 	$L__BB1_4;
	and.b32  	%r118, %r23, 2147483632;
	neg.s32 	%r116, %r118;
	shl.b32 	%r5, %r24, 4;
	mul.wide.s32 	%rd11, %r24, 4;
	mov.u32 	%r115, %r1;
$L__BB1_3:
	.pragma "nounroll";
	mul.wide.s32 	%rd7, %r115, 4;
	add.s64 	%rd8, %rd3, %rd7;
	ld.global.u32 	%r26, [%rd8];
	add.s64 	%rd9, %rd2, %rd7;
	ld.global.u32 	%r27, [%rd9];
	add.s32 	%r28, %r27, %r26;
	add.s64 	%rd10, %rd1, %rd7;
	st.global.u32 	[%rd10], %r28;
	add.s64 	%rd12, %rd8, %rd11;
	ld.global.u32 	%r29, [%rd12];
	add.s64 	%rd13, %rd9, %rd11;
	ld.global.u32 	%r30, [%rd13];
	add.s32 	%r31, %r30, %r29;
	add.s64 	%rd14, %rd10, %rd11;
	st.global.u32 	[%rd14], %r31;
	add.s64 	%rd15, %rd12, %rd11;
	ld.global.u32 	%r32, [%rd15];
	add.s64 	%rd16, %rd13, %rd11;
	ld.global.u32 	%r33, [%rd16];
	add.s32 	%r34, %r33, %r32;
	add.s64 	%rd17, %rd14, %rd11;
	st.global.u32 	[%rd17], %r34;
	add.s64 	%rd18, %rd15, %rd11;
	ld.global.u32 	%r35, [%rd18];
	add.s64 	%rd19, %rd16, %rd11;
	ld.global.u32 	%r36, [%rd19];
	add.s32 	%r37, %r36, %r35;
	add.s64 	%rd20, %rd17, %rd11;
	st.global.u32 	[%rd20], %r37;
	add.s64 	%rd21, %rd18, %rd11;
	ld.global.u32 	%r38, [%rd21];
	add.s64 	%rd22, %rd19, %rd11;
	ld.global.u32 	%r39, [%rd22];
	add.s32 	%r40, %r39, %r38;
	add.s64 	%rd23, %rd20, %rd11;
	st.global.u32 	[%rd23], %r40;
	add.s64 	%rd24, %rd21, %rd11;
	ld.global.u32 	%r41, [%rd24];
	add.s64 	%rd25, %rd22, %rd11;
	ld.global.u32 	%r42, [%rd25];
	add.s32 	%r43, %r42, %r41;
	add.s64 	%rd26, %rd23, %rd11;
	st.global.u32 	[%rd26], %r43;
	add.s64 	%rd27, %rd24, %rd11;
	ld.global.u32 	%r44, [%rd27];
	add.s64 	%rd28, %rd25, %rd11;
	ld.global.u32 	%r45, [%rd28];
	add.s32 	%r46, %r45, %r44;
	add.s64 	%rd29, %rd26, %rd11;
	st.global.u32 	[%rd29], %r46;
	add.s64 	%rd30, %rd27, %rd11;
	ld.global.u32 	%r47, [%rd30];
	add.s64 	%rd31, %rd28, %rd11;
	ld.global.u32 	%r48, [%rd31];
	add.s32 	%r49, %r48, %r47;
	add.s64 	%rd32, %rd29, %rd11;
	st.global.u32 	[%rd32], %r49;
	add.s64 	%rd33, %rd30, %rd11;
	ld.global.u32 	%r50, [%rd33];
	add.s64 	%rd34, %rd31, %rd11;
	ld.global.u32 	%r51, [%rd34];
	add.s32 	%r52, %r51, %r50;
	add.s64 	%rd35, %rd32, %rd11;
	st.global.u32 	[%rd35], %r52;
	add.s64 	%rd36, %rd33, %rd11;
	ld.global.u32 	%r53, [%rd36];
	add.s64 	%rd37, %rd34, %rd11;
	ld.global.u32 	%r54, [%rd37];
	add.s32 	%r55, %r54, %r53;
	add.s64 	%rd38, %rd35, %rd11;
	st.global.u32 	[%rd38], %r55;
	add.s64 	%rd39, %rd36, %rd11;
	ld.global.u32 	%r56, [%rd39];
	add.s64 	%rd40, %rd37, %rd11;
	ld.global.u32 	%r57, [%rd40];
	add.s32 	%r58, %r57, %r56;
	add.s64 	%rd41, %rd38, %rd11;
	st.global.u32 	[%rd41], %r58;
	add.s64 	%rd42, %rd39, %rd11;
	ld.global.u32 	%r59, [%rd42];
	add.s64 	%rd43, %rd40, %rd11;
	ld.global.u32 	%r60, [%rd43];
	add.s32 	%r61, %r60, %r59;
	add.s64 	%rd44, %rd41, %rd11;
	st.global.u32 	[%rd44], %r61;
	add.s64 	%rd45, %rd42, %rd11;
	ld.global.u32 	%r62, [%rd45];
	add.s64 	%rd46, %rd43, %rd11;
	ld.global.u32 	%r63, [%rd46];
	add.s32 	%r64, %r63, %r62;
	add.s64 	%rd47, %rd44, %rd11;
	st.global.u32 	[%rd47], %r64;
	add.s64 	%rd48, %rd45, %rd11;
	ld.global.u32 	%r65, [%rd48];
	add.s64 	%rd49, %rd46, %rd11;
	ld.global.u32 	%r66, [%rd49];
	add.s32 	%r67, %r66, %r65;
	add.s64 	%rd50, %rd47, %rd11;
	st.global.u32 	[%rd50], %r67;
	add.s64 	%rd51, %rd48, %rd11;
	ld.global.u32 	%r68, [%rd51];
	add.s64 	%rd52, %rd49, %rd11;
	ld.global.u32 	%r69, [%rd52];
	add.s32 	%r70, %r69, %r68;
	add.s64 	%rd53, %rd50, %rd11;
	st.global.u32 	[%rd53], %r70;
	add.s64 	%rd54, %rd51, %rd11;
	ld.global.u32 	%r71, [%rd54];
	add.s64 	%rd55, %rd52, %rd11;
	ld.global.u32 	%r72, [%rd55];
	add.s32 	%r73, %r72, %r71;
	add.s64 	%rd56, %rd53, %rd11;
	st.global.u32 	[%rd56], %r73;
	add.s32 	%r116, %r116, 16;
	add.s32 	%r115, %r115, %r5;
	setp.ne.s32 	%p5, %r116, 0;
	@%p5 bra 	$L__BB1_3;
$L__BB1_4:
	setp.eq.s32 	%p6, %r2, 0;
	@%p6 bra 	$L__BB1_13;
	and.b32  	%r11, %r23, 7;
	setp.lt.u32 	%p7, %r2, 8;
	@%p7 bra 	$L__BB1_7;
	mad.lo.s32 	%r74, %r118, %r24, %r1;
	mul.wide.s32 	%rd57, %r74, 4;
	add.s64 	%rd58, %rd3, %rd57;
	ld.global.u32 	%r75, [%rd58];
	add.s64 	%rd59, %rd2, %rd57;
	ld.global.u32 	%r76, [%rd59];
	add.s32 	%r77, %r76, %r75;
	add.s64 	%rd60, %rd1, %rd57;
	st.global.u32 	[%rd60], %r77;
	mul.wide.s32 	%rd61, %r24, 4;
	add.s64 	%rd62, %rd58, %rd61;
	ld.global.u32 	%r78, [%rd62];
	add.s64 	%rd63, %rd59, %rd61;
	ld.global.u32 	%r79, [%rd63];
	add.s32 	%r80, %r79, %r78;
	add.s64 	%rd64, %rd60, %rd61;
	st.global.u32 	[%rd64], %r80;
	add.s64 	%rd65, %rd62, %rd61;
	ld.global.u32 	%r81, [%rd65];
	add.s64 	%rd66, %rd63, %rd61;
	ld.global.u32 	%r82, [%rd66];
	add.s32 	%r83, %r82, %r81;
	add.s64 	%rd67, %rd64, %rd61;
	st.global.u32 	[%rd67], %r83;
	add.s64 	%rd68, %rd65, %rd61;
	ld.global.u32 	%r84, [%rd68];
	add.s64 	%rd69, %rd66, %rd61;
	ld.global.u32 	%r85, [%rd69];
	add.s32 	%r86, %r85, %r84;
	add.s64 	%rd70, %rd67, %rd61;
	st.global.u32 	[%rd70], %r86;
	add.s64 	%rd71, %rd68, %rd61;
	ld.global.u32 	%r87, [%rd71];
	add.s64 	%rd72, %rd69, %rd61;
	ld.global.u32 	%r88, [%rd72];
	add.s32 	%r89, %r88, %r87;
	add.s64 	%rd73, %rd70, %rd61;
	st.global.u32 	[%rd73], %r89;
	add.s64 	%rd74, %rd71, %rd61;
	ld.global.u32 	%r90, [%rd74];
	add.s64 	%rd75, %rd72, %rd61;
	ld.global.u32 	%r91, [%rd75];
	add.s32 	%r92, %r91, %r90;
	add.s64 	%rd76, %rd73, %rd61;
	st.global.u32 	[%rd76], %r92;
	add.s64 	%rd77, %rd74, %rd61;
	ld.global.u32 	%r93, [%rd77];
	add.s64 	%rd78, %rd75, %rd61;
	ld.global.u32 	%r94, [%rd78];
	add.s32 	%r95, %r94, %r93;
	add.s64 	%rd79, %rd76, %rd61;
	st.global.u32 	[%rd79], %r95;
	add.s64 	%rd80, %rd77, %rd61;
	ld.global.u32 	%r96, [%rd80];
	add.s64 	%rd81, %rd78, %rd61;
	ld.global.u32 	%r97, [%rd81];
	add.s32 	%r98, %r97, %r96;
	add.s64 	%rd82, %rd79, %rd61;
	st.global.u32 	[%rd82], %r98;
	add.s32 	%r118, %r118, 8;
$L__BB1_7:
	setp.eq.s32 	%p8, %r11, 0;
	@%p8 bra 	$L__BB1_13;
	and.b32  	%r14, %r23, 3;
	setp.lt.u32 	%p9, %r11, 4;
	@%p9 bra 	$L__BB1_10;
	mad.lo.s32 	%r99, %r118, %r24, %r1;
	mul.wide.s32 	%rd83, %r99, 4;
	add.s64 	%rd84, %rd3, %rd83;
	ld.global.u32 	%r100, [%rd84];
	add.s64 	%rd85, %rd2, %rd83;
	ld.global.u32 	%r101, [%rd85];
	add.s32 	%r102, %r101, %r100;
	add.s64 	%rd86, %rd1, %rd83;
	st.global.u32 	[%rd86], %r102;
	mul.wide.s32 	%rd87, %r24, 4;
	add.s64 	%rd88, %rd84, %rd87;
	ld.global.u32 	%r103, [%rd88];
	add.s64 	%rd89, %rd85, %rd87;
	ld.global.u32 	%r104, [%rd89];
	add.s32 	%r105, %r104, %r103;
	add.s64 	%rd90, %rd86, %rd87;
	st.global.u32 	[%rd90], %r105;
	add.s64 	%rd91, %rd88, %rd87;
	ld.global.u32 	%r106, [%rd91];
	add.s64 	%rd92, %rd89, %rd87;
	ld.global.u32 	%r107, [%rd92];
	add.s32 	%r108, %r107, %r106;
	add.s64 	%rd93, %rd90, %rd87;
	st.global.u32 	[%rd93], %r108;
	add.s64 	%rd94, %rd91, %rd87;
	ld.global.u32 	%r109, [%rd94];
	add.s64 	%rd95, %rd92, %rd87;
	ld.global.u32 	%r110, [%rd95];
	add.s32 	%r111, %r110, %r109;
	add.s64 	%rd96, %rd93, %rd87;
	st.global.u32 	[%rd96], %r111;
	add.s32 	%r118, %r118, 4;
$L__BB1_10:
	setp.eq.s32 	%p10, %r14, 0;
	@%p10 bra 	$L__BB1_13;
	mad.lo.s32 	%r121, %r118, %r24, %r1;
	neg.s32 	%r120, %r14;
$L__BB1_12:
	.pragma "nounroll";
	mul.wide.s32 	%rd97, %r121, 4;
	add.s64 	%rd98, %rd3, %rd97;
	ld.global.u32 	%r112, [%rd98];
	add.s64 	%rd99, %rd2, %rd97;
	ld.global.u32 	%r113, [%rd99];
	add.s32 	%r114, %r113, %r112;
	add.s64 	%rd100, %rd1, %rd97;
	st.global.u32 	[%rd100], %r114;
	add.s32 	%r121, %r121, %r24;
	add.s32 	%r120, %r120, 1;
	setp.ne.s32 	%p11, %r120, 0;
	@%p11 bra 	$L__BB1_12;
$L__BB1_13:
	ret;

}
	// .globl	_Z13matAddElementPiS_S_ii
.visible .entry _Z13matAddElementPiS_S_ii(
	.param .u64 .ptr .align 1 _Z13matAddElementPiS_S_ii_param_0,
	.param .u64 .ptr .align 1 _Z13matAddElementPiS_S_ii_param_1,
	.param .u64 .ptr .align 1 _Z13matAddElementPiS_S_ii_param_2,
	.param .u32 _Z13matAddElementPiS_S_ii_param_3,
	.param .u32 _Z13matAddElementPiS_S_ii_param_4
)
{
	.reg .pred 	%p<4>;
	.reg .b32 	%r<9>;
	.reg .b64 	%rd<11>;

	ld.param.u64 	%rd1, [_Z13matAddElementPiS_S_ii_param_0];
	ld.param.u64 	%rd2, [_Z13matAddElementPiS_S_ii_param_1];
	ld.param.u64 	%rd3, [_Z13matAddElementPiS_S_ii_param_2];
	ld.param.u32 	%r4, [_Z13matAddElementPiS_S_ii_param_3];
	ld.param.u32 	%r3, [_Z13matAddElementPiS_S_ii_param_4];
	mov.u32 	%r1, %tid.x;
	mov.u32 	%r2, %tid.y;
	setp.ge.s32 	%p1, %r2, %r4;
	setp.ge.s32 	%p2, %r1, %r3;
	or.pred  	%p3, %p1, %p2;
	@%p3 bra 	$L__BB2_2;
	cvta.to.global.u64 	%rd4, %rd1;
	cvta.to.global.u64 	%rd5, %rd2;
	cvta.to.global.u64 	%rd6, %rd3;
	mad.lo.s32 	%r5, %r3, %r2, %r1;
	mul.wide.u32 	%rd7, %r5, 4;
	add.s64 	%rd8, %rd4, %rd7;
	ld.global.u32 	%r6, [%rd8];
	add.s64 	%rd9, %rd5, %rd7;
	ld.global.u32 	%r7, [%rd9];
	add.s32 	%r8, %r7, %r6;
	add.s64 	%rd10, %rd6, %rd7;
	st.global.u32 	[%rd10], %r8;
$L__BB2_2:
	ret;

}
	// .globl	_Z9matMulRowPiS_S_iii
.visible .entry _Z9matMulRowPiS_S_iii(
	.param .u64 .ptr .align 1 _Z9matMulRowPiS_S_iii_param_0,
	.param .u64 .ptr .align 1 _Z9matMulRowPiS_S_iii_param_1,
	.param .u64 .ptr .align 1 _Z9matMulRowPiS_S_iii_param_2,
	.param .u32 _Z9matMulRowPiS_S_iii_param_3,
	.param .u32 _Z9matMulRowPiS_S_iii_param_4,
	.param .u32 _Z9matMulRowPiS_S_iii_param_5
)
{
	.reg .pred 	%p<21>;
	.reg .b32 	%r<164>;
	.reg .b64 	%rd<82>;

	ld.param.u64 	%rd11, [_Z9matMulRowPiS_S_iii_param_0];
	ld.param.u64 	%rd12, [_Z9matMulRowPiS_S_iii_param_1];
	ld.param.u64 	%rd13, [_Z9matMulRowPiS_S_iii_param_2];
	ld.param.u32 	%r67, [_Z9matMulRowPiS_S_iii_param_3];
	ld.param.u32 	%r65, [_Z9matMulRowPiS_S_iii_param_4];
	ld.param.u32 	%r66, [_Z9matMulRowPiS_S_iii_param_5];
	cvta.to.global.u64 	%rd1, %rd12;
	cvta.to.global.u64 	%rd2, %rd11;
	cvta.to.global.u64 	%rd3, %rd13;
	mov.u32 	%r1, %tid.x;
	setp.ge.s32 	%p1, %r1, %r67;
	setp.lt.s32 	%p2, %r66, 1;
	or.pred  	%p3, %p1, %p2;
	@%p3 bra 	$L__BB3_26;
	setp.lt.s32 	%p4, %r65, 1;
	mul.lo.s32 	%r2, %r65, %r1;
	mul.lo.s32 	%r3, %r66, %r1;
	@%p4 bra 	$L__BB3_15;
	and.b32  	%r4, %r65, 7;
	and.b32  	%r5, %r65, 3;
	and.b32  	%r6, %r65, 2147483640;
	and.b32  	%r7, %r65, 1;
	neg.s32 	%r8, %r6;
	shl.b32 	%r9, %r66, 3;
	mul.lo.s32 	%r10, %r66, 5;
	mul.lo.s32 	%r11, %r66, 6;
	mul.lo.s32 	%r12, %r66, 7;
	cvt.u64.u32 	%rd4, %r2;
	mov.b32 	%r140, 0;
	shl.b64 	%rd32, %rd4, 2;
	add.s64 	%rd33, %rd32, %rd2;
	add.s64 	%rd5, %rd33, 16;
	mul.wide.u32 	%rd49, %r9, 4;
$L__BB3_3:
	setp.lt.u32 	%p13, %r65, 8;
	mov.b32 	%r154, 0;
	mov.u32 	%r159, %r154;
	@%p13 bra 	$L__BB3_6;
	add.s32 	%r147, %r66, %r140;
	shl.b32 	%r83, %r66, 1;
	add.s32 	%r146, %r83, %r140;
	mad.lo.s32 	%r145, %r66, 3, %r140;
	shl.b32 	%r84, %r66, 2;
	add.s32 	%r144, %r84, %r140;
	add.s32 	%r143, %r10, %r140;
	add.s32 	%r142, %r11, %r140;
	add.s32 	%r141, %r12, %r140;
	mul.wide.u32 	%rd34, %r140, 4;
	add.s64 	%rd81, %rd1, %rd34;
	mov.b32 	%r159, 0;
	mov.u64 	%rd80, %rd5;
	mov.u32 	%r148, %r8;
$L__BB3_5:
	.pragma "nounroll";
	ld.global.u32 	%r85, [%rd80+-16];
	ld.global.u32 	%r86, [%rd81];
	mad.lo.s32 	%r87, %r86, %r85, %r159;
	ld.global.u32 	%r88, [%rd80+-12];
	mul.wide.u32 	%rd35, %r147, 4;
	add.s64 	%rd36, %rd1, %rd35;
	ld.global.u32 	%r89, [%rd36];
	mad.lo.s32 	%r90, %r89, %r88, %r87;
	ld.global.u32 	%r91, [%rd80+-8];
	mul.wide.u32 	%rd37, %r146, 4;
	add.s64 	%rd38, %rd1, %rd37;
	ld.global.u32 	%r92, [%rd38];
	mad.lo.s32 	%r93, %r92, %r91, %r90;
	ld.global.u32 	%r94, [%rd80+-4];
	mul.wide.u32 	%rd39, %r145, 4;
	add.s64 	%rd40, %rd1, %rd39;
	ld.global.u32 	%r95, [%rd40];
	mad.lo.s32 	%r96, %r95, %r94, %r93;
	ld.global.u32 	%r97, [%rd80];
	mul.wide.u32 	%rd41, %r144, 4;
	add.s64 	%rd42, %rd1, %rd41;
	ld.global.u32 	%r98, [%rd42];
	mad.lo.s32 	%r99, %r98, %r97, %r96;
	ld.global.u32 	%r100, [%rd80+4];
	mul.wide.u32 	%rd43, %r143, 4;
	add.s64 	%rd44, %rd1, %rd43;
	ld.global.u32 	%r101, [%rd44];
	mad.lo.s32 	%r102, %r101, %r100, %r99;
	ld.global.u32 	%r103, [%rd80+8];
	mul.wide.u32 	%rd45, %r142, 4;
	add.s64 	%rd46, %rd1, %rd45;
	ld.global.u32 	%r104, [%rd46];
	mad.lo.s32 	%r105, %r104, %r103, %r102;
	ld.global.u32 	%r106, [%rd80+12];
	mul.wide.u32 	%rd47, %r141, 4;
	add.s64 	%rd48, %rd1, %rd47;
	ld.global.u32 	%r107, [%rd48];
	mad.lo.s32 	%r159, %r107, %r106, %r105;
	add.s32 	%r148, %r148, 8;
	add.s32 	%r147, %r147, %r9;
	add.s32 	%r146, %r146, %r9;
	add.s32 	%r145, %r145, %r9;
	add.s32 	%r144, %r144, %r9;
	add.s32 	%r143, %r143, %r9;
	add.s32 	%r142, %r142, %r9;
	add.s32 	%r141, %r141, %r9;
	add.s64 	%rd81, %rd81, %rd49;
	add.s64 	%rd80, %rd80, 32;
	setp.ne.s32 	%p14, %r148, 0;
	mov.u32 	%r154, %r6;
	@%p14 bra 	$L__BB3_5;
$L__BB3_6:
	setp.eq.s32 	%p15, %r4, 0;
	@%p15 bra 	$L__BB3_14;
	add.s32 	%r109, %r4, -1;
	setp.lt.u32 	%p16, %r109, 3;
	@%p16 bra 	$L__BB3_9;
	add.s32 	%r110, %r154, %r2;
	mul.wide.u32 	%rd50, %r110, 4;
	add.s64 	%rd51, %rd2, %rd50;
	ld.global.u32 	%r111, [%rd51];
	mad.lo.s32 	%r112, %r154, %r66, %r140;
	mul.wide.u32 	%rd52, %r112, 4;
	add.s64 	%rd53, %rd1, %rd52;
	ld.global.u32 	%r113, [%rd53];
	mad.lo.s32 	%r114, %r113, %r111, %r159;
	cvt.u64.u32 	%rd54, %r154;
	add.s64 	%rd55, %rd54, %rd4;
	shl.b64 	%rd56, %rd55, 2;
	add.s64 	%rd57, %rd2, %rd56;
	ld.global.u32 	%r115, [%rd57+4];
	add.s32 	%r116, %r112, %r66;
	mul.wide.u32 	%rd58, %r116, 4;
	add.s64 	%rd59, %rd1, %rd58;
	ld.global.u32 	%r117, [%rd59];
	mad.lo.s32 	%r118, %r117, %r115, %r114;
	ld.global.u32 	%r119, [%rd57+8];
	add.s32 	%r120, %r116, %r66;
	mul.wide.u32 	%rd60, %r120, 4;
	add.s64 	%rd61, %rd1, %rd60;
	ld.global.u32 	%r121, [%rd61];
	mad.lo.s32 	%r122, %r121, %r119, %r118;
	ld.global.u32 	%r123, [%rd57+12];
	add.s32 	%r124, %r120, %r66;
	mul.wide.u32 	%rd62, %r124, 4;
	add.s64 	%rd63, %rd1, %rd62;
	ld.global.u32 	%r125, [%rd63];
	mad.lo.s32 	%r159, %r125, %r123, %r122;
	add.s32 	%r154, %r154, 4;
$L__BB3_9:
	setp.eq.s32 	%p17, %r5, 0;
	@%p17 bra 	$L__BB3_14;
	setp.eq.s32 	%p18, %r5, 1;
	@%p18 bra 	$L__BB3_12;
	add.s32 	%r127, %r154, %r2;
	mul.wide.u32 	%rd64, %r127, 4;
	add.s64 	%rd65, %rd2, %rd64;
	ld.global.u32 	%r128, [%rd65];
	mad.lo.s32 	%r129, %r154, %r66, %r140;
	mul.wide.u32 	%rd66, %r129, 4;
	add.s64 	%rd67, %rd1, %rd66;
	ld.global.u32 	%r130, [%rd67];
	mad.lo.s32 	%r131, %r130, %r128, %r159;
	cvt.u64.u32 	%rd68, %r154;
	add.s64 	%rd69, %rd68, %rd4;
	shl.b64 	%rd70, %rd69, 2;
	add.s64 	%rd71, %rd2, %rd70;
	ld.global.u32 	%r132, [%rd71+4];
	add.s32 	%r133, %r129, %r66;
	mul.wide.u32 	%rd72, %r133, 4;
	add.s64 	%rd73, %rd1, %rd72;
	ld.global.u32 	%r134, [%rd73];
	mad.lo.s32 	%r159, %r134, %r132, %r131;
	add.s32 	%r154, %r154, 2;
$L__BB3_12:
	setp.eq.s32 	%p19, %r7, 0;
	@%p19 bra 	$L__BB3_14;
	add.s32 	%r135, %r154, %r2;
	mul.wide.u32 	%rd74, %r135, 4;
	add.s64 	%rd75, %rd2, %rd74;
	ld.global.u32 	%r136, [%rd75];
	mad.lo.s32 	%r137, %r154, %r66, %r140;
	mul.wide.u32 	%rd76, %r137, 4;
	add.s64 	%rd77, %rd1, %rd76;
	ld.global.u32 	%r138, [%rd77];
	mad.lo.s32 	%r159, %r138, %r136, %r159;
$L__BB3_14:
	add.s32 	%r139, %r140, %r3;
	mul.wide.u32 	%rd78, %r139, 4;
	add.s64 	%rd79, %rd3, %rd78;
	st.global.u32 	[%rd79], %r159;
	add.s32 	%r140, %r140, 1;
	setp.eq.s32 	%p20, %r140, %r66;
	@%p20 bra 	$L__BB3_26;
	bra.uni 	$L__BB3_3;
$L__BB3_15:
	and.b32  	%r55, %r66, 7;
	setp.lt.u32 	%p5, %r66, 8;
	mov.b32 	%r162, 0;
	@%p5 bra 	$L__BB3_18;
	and.b32  	%r162, %r66, 2147483640;
	mov.b32 	%r160, 0;
$L__BB3_17:
	.pragma "nounroll";
	add.s32 	%r70, %r160, %r3;
	mul.wide.u32 	%rd14, %r70, 4;
	add.s64 	%rd15, %rd3, %rd14;
	mov.b32 	%r71, 0;
	st.global.u32 	[%rd15], %r71;
	st.global.u32 	[%rd15+4], %r71;
	st.global.u32 	[%rd15+8], %r71;
	st.global.u32 	[%rd15+12], %r71;
	st.global.u32 	[%rd15+16], %r71;
	st.global.u32 	[%rd15+20], %r71;
	st.global.u32 	[%rd15+24], %r71;
	st.global.u32 	[%rd15+28], %r71;
	add.s32 	%r160, %r160, 8;
	setp.ne.s32 	%p6, %r160, %r162;
	@%p6 bra 	$L__BB3_17;
$L__BB3_18:
	setp.eq.s32 	%p7, %r55, 0;
	@%p7 bra 	$L__BB3_26;
	and.b32  	%r60, %r66, 3;
	setp.lt.u32 	%p8, %r55, 4;
	@%p8 bra 	$L__BB3_21;
	add.s32 	%r72, %r162, %r3;
	mul.wide.u32 	%rd16, %r72, 4;
	add.s64 	%rd17, %rd3, %rd16;
	mov.b32 	%r73, 0;
	st.global.u32 	[%rd17], %r73;
	cvt.u64.u32 	%rd18, %r3;
	cvt.u64.u32 	%rd19, %r162;
	add.s64 	%rd20, %rd19, %rd18;
	shl.b64 	%rd21, %rd20, 2;
	add.s64 	%rd22, %rd3, %rd21;
	st.global.u32 	[%rd22+4], %r73;
	st.global.u32 	[%rd22+8], %r73;
	st.global.u32 	[%rd22+12], %r73;
	add.s32 	%r162, %r162, 4;
$L__BB3_21:
	setp.eq.s32 	%p9, %r60, 0;
	@%p9 bra 	$L__BB3_26;
	setp.eq.s32 	%p10, %r60, 1;
	@%p10 bra 	$L__BB3_24;
	add.s32 	%r74, %r162, %r3;
	mul.wide.u32 	%rd23, %r74, 4;
	add.s64 	%rd24, %rd3, %rd23;
	mov.b32 	%r75, 0;
	st.global.u32 	[%rd24], %r75;
	cvt.u64.u32 	%rd25, %r3;
	cvt.u64.u32 	%rd26, %r162;
	add.s64 	%rd27, %rd26, %rd25;
	shl.b64 	%rd28, %rd27, 2;
	add.s64 	%rd29, %rd3, %rd28;
	st.global.u32 	[%rd29+4], %r75;
	add.s32 	%r162, %r162, 2;
$L__BB3_24:
	and.b32  	%r76, %r66, 1;
	setp.eq.b32 	%p11, %r76, 1;
	not.pred 	%p12, %p11;
	@%p12 bra 	$L__BB3_26;
	add.s32 	%r77, %r162, %r3;
	mul.wide.u32 	%rd30, %r77, 4;
	add.s64 	%rd31, %rd3, %rd30;
	mov.b32 	%r78, 0;
	st.global.u32 	[%rd31], %r78;
$L__BB3_26:
	ret;

}
	// .globl	_Z9matMulColPiS_S_iii
.visible .entry _Z9matMulColPiS_S_iii(
	.param .u64 .ptr .align 1 _Z9matMulColPiS_S_iii_param_0,
	.param .u64 .ptr .align 1 _Z9matMulColPiS_S_iii_param_1,
	.param .u64 .ptr .align 1 _Z9matMulColPiS_S_iii_param_2,
	.param .u32 _Z9matMulColPiS_S_iii_param_3,
	.param .u32 _Z9matMulColPiS_S_iii_param_4,
	.param .u32 _Z9matMulColPiS_S_iii_param_5
)
{
	.reg .pred 	%p<21>;
	.reg .b32 	%r<129>;
	.reg .b64 	%rd<75>;

	ld.param.u64 	%rd7, [_Z9matMulColPiS_S_iii_param_0];
	ld.param.u64 	%rd8, [_Z9matMulColPiS_S_iii_param_1];
	ld.param.u64 	%rd9, [_Z9matMulColPiS_S_iii_param_2];
	ld.param.u32 	%r43, [_Z9matMulColPiS_S_iii_param_3];
	ld.param.u32 	%r44, [_Z9matMulColPiS_S_iii_param_4];
	ld.param.u32 	%r45, [_Z9matMulColPiS_S_iii_param_5];
	cvta.to.global.u64 	%rd1, %rd8;
	cvta.to.global.u64 	%rd2, %rd7;
	cvta.to.global.u64 	%rd3, %rd9;
	mov.u32 	%r1, %tid.x;
	setp.ge.s32 	%p1, %r1, %r45;
	setp.lt.s32 	%p2, %r43, 1;
	or.pred  	%p3, %p1, %p2;
	@%p3 bra 	$L__BB4_26;
	setp.lt.s32 	%p4, %r44, 1;
	@%p4 bra 	$L__BB4_15;
	and.b32  	%r2, %r44, 7;
	add.s32 	%r3, %r2, -1;
	and.b32  	%r4, %r44, 3;
	and.b32  	%r5, %r44, 2147483640;
	and.b32  	%r6, %r44, 1;
	neg.s32 	%r7, %r5;
	shl.b32 	%r8, %r45, 3;
	mov.b32 	%r111, 0;
	mul.wide.s32 	%rd66, %r45, 4;
$L__BB4_3:
	setp.lt.u32 	%p13, %r44, 8;
	mul.lo.s32 	%r10, %r111, %r44;
	mov.b32 	%r119, 0;
	mov.u32 	%r124, %r119;
	@%p13 bra 	$L__BB4_6;
	mul.wide.u32 	%rd32, %r10, 4;
	add.s64 	%rd33, %rd2, %rd32;
	add.s64 	%rd74, %rd33, 16;
	mov.b32 	%r124, 0;
	mov.u32 	%r112, %r1;
	mov.u32 	%r113, %r7;
$L__BB4_5:
	.pragma "nounroll";
	ld.global.u32 	%r61, [%rd74+-16];
	mul.wide.s32 	%rd34, %r112, 4;
	add.s64 	%rd35, %rd1, %rd34;
	ld.global.u32 	%r62, [%rd35];
	mad.lo.s32 	%r63, %r62, %r61, %r124;
	ld.global.u32 	%r64, [%rd74+-12];
	mul.wide.s32 	%rd36, %r45, 4;
	add.s64 	%rd37, %rd35, %rd36;
	ld.global.u32 	%r65, [%rd37];
	mad.lo.s32 	%r66, %r65, %r64, %r63;
	ld.global.u32 	%r67, [%rd74+-8];
	add.s64 	%rd38, %rd37, %rd36;
	ld.global.u32 	%r68, [%rd38];
	mad.lo.s32 	%r69, %r68, %r67, %r66;
	ld.global.u32 	%r70, [%rd74+-4];
	add.s64 	%rd39, %rd38, %rd36;
	ld.global.u32 	%r71, [%rd39];
	mad.lo.s32 	%r72, %r71, %r70, %r69;
	ld.global.u32 	%r73, [%rd74];
	add.s64 	%rd40, %rd39, %rd36;
	ld.global.u32 	%r74, [%rd40];
	mad.lo.s32 	%r75, %r74, %r73, %r72;
	ld.global.u32 	%r76, [%rd74+4];
	add.s64 	%rd41, %rd40, %rd36;
	ld.global.u32 	%r77, [%rd41];
	mad.lo.s32 	%r78, %r77, %r76, %r75;
	ld.global.u32 	%r79, [%rd74+8];
	add.s64 	%rd42, %rd41, %rd36;
	ld.global.u32 	%r80, [%rd42];
	mad.lo.s32 	%r81, %r80, %r79, %r78;
	ld.global.u32 	%r82, [%rd74+12];
	add.s64 	%rd43, %rd42, %rd36;
	ld.global.u32 	%r83, [%rd43];
	mad.lo.s32 	%r124, %r83, %r82, %r81;
	add.s32 	%r113, %r113, 8;
	add.s32 	%r112, %r112, %r8;
	add.s64 	%rd74, %rd74, 32;
	setp.ne.s32 	%p14, %r113, 0;
	mov.u32 	%r119, %r5;
	@%p14 bra 	$L__BB4_5;
$L__BB4_6:
	setp.eq.s32 	%p15, %r2, 0;
	@%p15 bra 	$L__BB4_14;
	setp.lt.u32 	%p16, %r3, 3;
	@%p16 bra 	$L__BB4_9;
	add.s32 	%r85, %r119, %r10;
	mul.wide.u32 	%rd44, %r85, 4;
	add.s64 	%rd45, %rd2, %rd44;
	ld.global.u32 	%r86, [%rd45];
	mad.lo.s32 	%r87, %r119, %r45, %r1;
	mul.wide.s32 	%rd46, %r87, 4;
	add.s64 	%rd47, %rd1, %rd46;
	ld.global.u32 	%r88, [%rd47];
	mad.lo.s32 	%r89, %r88, %r86, %r124;
	cvt.u64.u32 	%rd48, %r10;
	cvt.u64.u32 	%rd49, %r119;
	add.s64 	%rd50, %rd49, %rd48;
	shl.b64 	%rd51, %rd50, 2;
	add.s64 	%rd52, %rd2, %rd51;
	ld.global.u32 	%r90, [%rd52+4];
	add.s64 	%rd54, %rd47, %rd66;
	ld.global.u32 	%r91, [%rd54];
	mad.lo.s32 	%r92, %r91, %r90, %r89;
	ld.global.u32 	%r93, [%rd52+8];
	add.s64 	%rd55, %rd54, %rd66;
	ld.global.u32 	%r94, [%rd55];
	mad.lo.s32 	%r95, %r94, %r93, %r92;
	ld.global.u32 	%r96, [%rd52+12];
	add.s64 	%rd56, %rd55, %rd66;
	ld.global.u32 	%r97, [%rd56];
	mad.lo.s32 	%r124, %r97, %r96, %r95;
	add.s32 	%r119, %r119, 4;
$L__BB4_9:
	setp.eq.s32 	%p17, %r4, 0;
	@%p17 bra 	$L__BB4_14;
	setp.eq.s32 	%p18, %r4, 1;
	@%p18 bra 	$L__BB4_12;
	add.s32 	%r99, %r119, %r10;
	mul.wide.u32 	%rd57, %r99, 4;
	add.s64 	%rd58, %rd2, %rd57;
	ld.global.u32 	%r100, [%rd58];
	mad.lo.s32 	%r101, %r119, %r45, %r1;
	mul.wide.s32 	%rd59, %r101, 4;
	add.s64 	%rd60, %rd1, %rd59;
	ld.global.u32 	%r102, [%rd60];
	mad.lo.s32 	%r103, %r102, %r100, %r124;
	cvt.u64.u32 	%rd61, %r10;
	cvt.u64.u32 	%rd62, %r119;
	add.s64 	%rd63, %rd62, %rd61;
	shl.b64 	%rd64, %rd63, 2;
	add.s64 	%rd65, %rd2, %rd64;
	ld.global.u32 	%r104, [%rd65+4];
	add.s64 	%rd67, %rd60, %rd66;
	ld.global.u32 	%r105, [%rd67];
	mad.lo.s32 	%r124, %r105, %r104, %r103;
	add.s32 	%r119, %r119, 2;
$L__BB4_12:
	setp.eq.s32 	%p19, %r6, 0;
	@%p19 bra 	$L__BB4_14;
	add.s32 	%r106, %r119, %r10;
	mul.wide.u32 	%rd68, %r106, 4;
	add.s64 	%rd69, %rd2, %rd68;
	ld.global.u32 	%r107, [%rd69];
	mad.lo.s32 	%r108, %r119, %r45, %r1;
	mul.wide.s32 	%rd70, %r108, 4;
	add.s64 	%rd71, %rd1, %rd70;
	ld.global.u32 	%r109, [%rd71];
	mad.lo.s32 	%r124, %r109, %r107, %r124;
$L__BB4_14:
	mad.lo.s32 	%r110, %r111, %r45, %r1;
	mul.wide.s32 	%rd72, %r110, 4;
	add.s64 	%rd73, %rd3, %rd72;
	st.global.u32 	[%rd73], %r124;
	add.s32 	%r111, %r111, 1;
	setp.eq.s32 	%p20, %r111, %r43;
	@%p20 bra 	$L__BB4_26;
	bra.uni 	$L__BB4_3;
$L__BB4_15:
	and.b32  	%r33, %r43, 7;
	setp.lt.u32 	%p5, %r43, 8;
	mov.b32 	%r127, 0;
	@%p5 bra 	$L__BB4_18;
	and.b32  	%r127, %r43, 2147483640;
	mov.b32 	%r125, 0;
	mul.wide.s32 	%rd12, %r45, 4;
$L__BB4_17:
	.pragma "nounroll";
	mad.lo.s32 	%r48, %r125, %r45, %r1;
	mul.wide.s32 	%rd10, %r48, 4;
	add.s64 	%rd11, %rd3, %rd10;
	mov.b32 	%r49, 0;
	st.global.u32 	[%rd11], %r49;
	add.s64 	%rd13, %rd11, %rd12;
	st.global.u32 	[%rd13], %r49;
	add.s64 	%rd14, %rd13, %rd12;
	st.global.u32 	[%rd14], %r49;
	add.s64 	%rd15, %rd14, %rd12;
	st.global.u32 	[%rd15], %r49;
	add.s64 	%rd16, %rd15, %rd12;
	st.global.u32 	[%rd16], %r49;
	add.s64 	%rd17, %rd16, %rd12;
	st.global.u32 	[%rd17], %r49;
	add.s64 	%rd18, %rd17, %rd12;
	st.global.u32 	[%rd18], %r49;
	add.s64 	%rd19, %rd18, %rd12;
	st.global.u32 	[%rd19], %r49;
	add.s32 	%r125, %r125, 8;
	setp.ne.s32 	%p6, %r125, %r127;
	@%p6 bra 	$L__BB4_17;
$L__BB4_18:
	setp.eq.s32 	%p7, %r33, 0;
	@%p7 bra 	$L__BB4_26;
	and.b32  	%r38, %r43, 3;
	setp.lt.u32 	%p8, %r33, 4;
	@%p8 bra 	$L__BB4_21;
	mad.lo.s32 	%r50, %r127, %r45, %r1;
	mul.wide.s32 	%rd20, %r50, 4;
	add.s64 	%rd21, %rd3, %rd20;
	mov.b32 	%r51, 0;
	st.global.u32 	[%rd21], %r51;
	mul.wide.s32 	%rd22, %r45, 4;
	add.s64 	%rd23, %rd21, %rd22;
	st.global.u32 	[%rd23], %r51;
	add.s64 	%rd24, %rd23, %rd22;
	st.global.u32 	[%rd24], %r51;
	add.s64 	%rd25, %rd24, %rd22;
	st.global.u32 	[%rd25], %r51;
	add.s32 	%r127, %r127, 4;
$L__BB4_21:
	setp.eq.s32 	%p9, %r38, 0;
	@%p9 bra 	$L__BB4_26;
	setp.eq.s32 	%p10, %r38, 1;
	@%p10 bra 	$L__BB4_24;
	mad.lo.s32 	%r52, %r127, %r45, %r1;
	mul.wide.s32 	%rd26, %r52, 4;
	add.s64 	%rd27, %rd3, %rd26;
	mov.b32 	%r53, 0;
	st.global.u32 	[%rd27], %r53;
	mul.wide.s32 	%rd28, %r45, 4;
	add.s64 	%rd29, %rd27, %rd28;
	st.global.u32 	[%rd29], %r53;
	add.s32 	%r127, %r127, 2;
$L__BB4_24:
	and.b32  	%r54, %r43, 1;
	setp.eq.b32 	%p11, %r54, 1;
	not.pred 	%p12, %p11;
	@%p12 bra 	$L__BB4_26;
	mad.lo.s32 	%r55, %r127, %r45, %r1;
	mul.wide.s32 	%rd30, %r55, 4;
	add.s64 	%rd31, %rd3, %rd30;
	mov.b32 	%r56, 0;
	st.global.u32 	[%rd31], %r56;
$L__BB4_26:
	ret;

}
	// .globl	_Z13matMulElementPiS_S_iii
.visible .entry _Z13matMulElementPiS_S_iii(
	.param .u64 .ptr .align 1 _Z13matMulElementPiS_S_iii_param_0,
	.param .u64 .ptr .align 1 _Z13matMulElementPiS_S_iii_param_1,
	.param .u64 .ptr .align 1 _Z13matMulElementPiS_S_iii_param_2,
	.param .u32 _Z13matMulElementPiS_S_iii_param_3,
	.param .u32 _Z13matMulElementPiS_S_iii_param_4,
	.param .u32 _Z13matMulElementPiS_S_iii_param_5
)
{
	.reg .pred 	%p<13>;
	.reg .b32 	%r<101>;
	.reg .b64 	%rd<53>;

	ld.param.u64 	%rd7, [_Z13matMulElementPiS_S_iii_param_0];
	ld.param.u64 	%rd8, [_Z13matMulElementPiS_S_iii_param_1];
	ld.param.u64 	%rd6, [_Z13matMulElementPiS_S_iii_param_2];
	ld.param.u32 	%r32, [_Z13matMulElementPiS_S_iii_param_3];
	ld.param.u32 	%r30, [_Z13matMulElementPiS_S_iii_param_4];
	ld.param.u32 	%r31, [_Z13matMulElementPiS_S_iii_param_5];
	cvta.to.global.u64 	%rd1, %rd8;
	cvta.to.global.u64 	%rd2, %rd7;
	mov.u32 	%r1, %tid.y;
	mov.u32 	%r2, %tid.x;
	setp.ge.s32 	%p1, %r1, %r32;
	setp.ge.s32 	%p2, %r2, %r31;
	or.pred  	%p3, %p1, %p2;
	@%p3 bra 	$L__BB5_14;
	setp.lt.s32 	%p4, %r30, 1;
	mov.b32 	%r100, 0;
	@%p4 bra 	$L__BB5_13;
	mul.lo.s32 	%r3, %r30, %r1;
	and.b32  	%r4, %r30, 7;
	setp.lt.u32 	%p5, %r30, 8;
	mov.b32 	%r95, 0;
	mov.u32 	%r100, %r95;
	@%p5 bra 	$L__BB5_5;
	and.b32  	%r95, %r30, 2147483640;
	neg.s32 	%r89, %r95;
	shl.b32 	%r7, %r31, 3;
	mul.wide.u32 	%rd9, %r3, 4;
	add.s64 	%rd10, %rd9, %rd2;
	add.s64 	%rd52, %rd10, 16;
	mov.b32 	%r100, 0;
	mul.wide.s32 	%rd13, %r31, 4;
	mov.u32 	%r88, %r2;
$L__BB5_4:
	.pragma "nounroll";
	ld.global.u32 	%r37, [%rd52+-16];
	mul.wide.s32 	%rd11, %r88, 4;
	add.s64 	%rd12, %rd1, %rd11;
	ld.global.u32 	%r38, [%rd12];
	mad.lo.s32 	%r39, %r38, %r37, %r100;
	ld.global.u32 	%r40, [%rd52+-12];
	add.s64 	%rd14, %rd12, %rd13;
	ld.global.u32 	%r41, [%rd14];
	mad.lo.s32 	%r42, %r41, %r40, %r39;
	ld.global.u32 	%r43, [%rd52+-8];
	add.s64 	%rd15, %rd14, %rd13;
	ld.global.u32 	%r44, [%rd15];
	mad.lo.s32 	%r45, %r44, %r43, %r42;
	ld.global.u32 	%r46, [%rd52+-4];
	add.s64 	%rd16, %rd15, %rd13;
	ld.global.u32 	%r47, [%rd16];
	mad.lo.s32 	%r48, %r47, %r46, %r45;
	ld.global.u32 	%r49, [%rd52];
	add.s64 	%rd17, %rd16, %rd13;
	ld.global.u32 	%r50, [%rd17];
	mad.lo.s32 	%r51, %r50, %r49, %r48;
	ld.global.u32 	%r52, [%rd52+4];
	add.s64 	%rd18, %rd17, %rd13;
	ld.global.u32 	%r53, [%rd18];
	mad.lo.s32 	%r54, %r53, %r52, %r51;
	ld.global.u32 	%r55, [%rd52+8];
	add.s64 	%rd19, %rd18, %rd13;
	ld.global.u32 	%r56, [%rd19];
	mad.lo.s32 	%r57, %r56, %r55, %r54;
	ld.global.u32 	%r58, [%rd52+12];
	add.s64 	%rd20, %rd19, %rd13;
	ld.global.u32 	%r59, [%rd20];
	mad.lo.s32 	%r100, %r59, %r58, %r57;
	add.s32 	%r89, %r89, 8;
	add.s32 	%r88, %r88, %r7;
	add.s64 	%rd52, %rd52, 32;
	setp.ne.s32 	%p6, %r89, 0;
	@%p6 bra 	$L__BB5_4;
$L__BB5_5:
	setp.eq.s32 	%p7, %r4, 0;
	@%p7 bra 	$L__BB5_13;
	and.b32  	%r17, %r30, 3;
	setp.lt.u32 	%p8, %r4, 4;
	@%p8 bra 	$L__BB5_8;
	add.s32 	%r61, %r95, %r3;
	mul.wide.u32 	%rd21, %r61, 4;
	add.s64 	%rd22, %rd2, %rd21;
	ld.global.u32 	%r62, [%rd22];
	mad.lo.s32 	%r63, %r95, %r31, %r2;
	mul.wide.s32 	%rd23, %r63, 4;
	add.s64 	%rd24, %rd1, %rd23;
	ld.global.u32 	%r64, [%rd24];
	mad.lo.s32 	%r65, %r64, %r62, %r100;
	cvt.u64.u32 	%rd25, %r3;
	cvt.u64.u32 	%rd26, %r95;
	add.s64 	%rd27, %rd26, %rd25;
	shl.b64 	%rd28, %rd27, 2;
	add.s64 	%rd29, %rd2, %rd28;
	ld.global.u32 	%r66, [%rd29+4];
	mul.wide.s32 	%rd30, %r31, 4;
	add.s64 	%rd31, %rd24, %rd30;
	ld.global.u32 	%r67, [%rd31];
	mad.lo.s32 	%r68, %r67, %r66, %r65;
	ld.global.u32 	%r69, [%rd29+8];
	add.s64 	%rd32, %rd31, %rd30;
	ld.global.u32 	%r70, [%rd32];
	mad.lo.s32 	%r71, %r70, %r69, %r68;
	ld.global.u32 	%r72, [%rd29+12];
	add.s64 	%rd33, %rd32, %rd30;
	ld.global.u32 	%r73, [%rd33];
	mad.lo.s32 	%r100, %r73, %r72, %r71;
	add.s32 	%r95, %r95, 4;
$L__BB5_8:
	setp.eq.s32 	%p9, %r17, 0;
	@%p9 bra 	$L__BB5_13;
	setp.eq.s32 	%p10, %r17, 1;
	@%p10 bra 	$L__BB5_11;
	add.s32 	%r75, %r95, %r3;
	mul.wide.u32 	%rd34, %r75, 4;
	add.s64 	%rd35, %rd2, %rd34;
	ld.global.u32 	%r76, [%rd35];
	mad.lo.s32 	%r77, %r95, %r31, %r2;
	mul.wide.s32 	%rd36, %r77, 4;
	add.s64 	%rd37, %rd1, %rd36;
	ld.global.u32 	%r78, [%rd37];
	mad.lo.s32 	%r79, %r78, %r76, %r100;
	cvt.u64.u32 	%rd38, %r3;
	cvt.u64.u32 	%rd39, %r95;
	add.s64 	%rd40, %rd39, %rd38;
	shl.b64 	%rd41, %rd40, 2;
	add.s64 	%rd42, %rd2, %rd41;
	ld.global.u32 	%r80, [%rd42+4];
	mul.wide.s32 	%rd43, %r31, 4;
	add.s64 	%rd44, %rd37, %rd43;
	ld.global.u32 	%r81, [%rd44];
	mad.lo.s32 	%r100, %r81, %r80, %r79;
	add.s32 	%r95, %r95, 2;
$L__BB5_11:
	and.b32  	%r82, %r30, 1;
	setp.eq.b32 	%p11, %r82, 1;
	not.pred 	%p12, %p11;
	@%p12 bra 	$L__BB5_13;
	add.s32 	%r83, %r95, %r3;
	mul.wide.u32 	%rd45, %r83, 4;
	add.s64 	%rd46, %rd2, %rd45;
	ld.global.u32 	%r84, [%rd46];
	mad.lo.s32 	%r85, %r95, %r31, %r2;
	mul.wide.s32 	%rd47, %r85, 4;
	add.s64 	%rd48, %rd1, %rd47;
	ld.global.u32 	%r86, [%rd48];
	mad.lo.s32 	%r100, %r86, %r84, %r100;
$L__BB5_13:
	mad.lo.s32 	%r87, %r31, %r1, %r2;
	cvta.to.global.u64 	%rd49, %rd6;
	mul.wide.u32 	%rd50, %r87, 4;
	add.s64 	%rd51, %rd49, %rd50;
	st.global.u32 	[%rd51], %r100;
$L__BB5_14:
	ret;

}


// ===== COMPILED SASS (sm_100) =====

	.target	sm_100

	.elftype	@"ET_EXEC"


//--------------------- .note.nv.tkinfo           --------------------------
	.section	.note.nv.tkinfo,"",@"SHT_NOTE"
	.sectionflags	@"SHF_NOTE_NV_TKINFO"
	.tkinfo
        /*0018*/ 	.word	0x00000002
        /*0030*/ 	.string	""
        /*0030*/ 	.string	"ptxas"
        /*0030*/ 	.string	"Cuda compilation tools, release 13.0, V13.0.88"
        /*0030*/ 	.string	"Build cuda_13.0.r13.0/compiler.36424714_0"
        /*0030*/ 	.string	"-arch sm_100 -m 64 "



//--------------------- .note.nv.cuinfo           --------------------------
	.section	.note.nv.cuinfo,"",@"SHT_NOTE"
	.sectionflags	@"SHF_NOTE_NV_CUINFO"
        /*0018*/ 	.short	0x0002
        /*001a*/ 	.short	0x0064
        /*001c*/ 	.short	0x0082
	.zero		2


//--------------------- .nv.info                  --------------------------
	.section	.nv.info,"",@"SHT_CUDA_INFO"
	.align	4


	//----- nvinfo : EIATTR_REGCOUNT
	.align		4
        /*0000*/ 	.byte	0x04, 0x2f
        /*0002*/ 	.short	(.L_1 - .L_0)
	.align		4
.L_0:
        /*0004*/ 	.word	index@(_Z9matAddRowPiS_S_ii)
        /*0008*/ 	.word	0x00000016


	//----- nvinfo : EIATTR_FRAME_SIZE
	.align		4
.L_1:
        /*000c*/ 	.byte	0x04, 0x11
        /*000e*/ 	.short	(.L_3 - .L_2)
	.align		4
.L_2:
        /*0010*/ 	.word	index@(_Z9matAddRowPiS_S_ii)
        /*0014*/ 	.word	0x00000000


	//----- nvinfo : EIATTR_REGCOUNT
	.align		4
.L_3:
        /*0018*/ 	.byte	0x04, 0x2f
        /*001a*/ 	.short	(.L_5 - .L_4)
	.align		4
.L_4:
        /*001c*/ 	.word	index@(_Z9matAddColPiS_S_ii)
        /*0020*/ 	.word	0x0000001e


	//----- nvinfo : EIATTR_FRAME_SIZE
	.align		4
.L_5:
        /*0024*/ 	.byte	0x04, 0x11
        /*0026*/ 	.short	(.L_7 - .L_6)
	.align		4
.L_6:
        /*0028*/ 	.word	index@(_Z9matAddColPiS_S_ii)
        /*002c*/ 	.word	0x00000000


	//----- nvinfo : EIATTR_REGCOUNT
	.align		4
.L_7:
        /*0030*/ 	.byte	0x04, 0x2f
        /*0032*/ 	.short	(.L_9 - .L_8)
	.align		4
.L_8:
        /*0034*/ 	.word	index@(_Z13matAddElementPiS_S_ii)
        /*0038*/ 	.word	0x0000000c


	//----- nvinfo : EIATTR_FRAME_SIZE
	.align		4
.L_9:
        /*003c*/ 	.byte	0x04, 0x11
        /*003e*/ 	.short	(.L_11 - .L_10)
	.align		4
.L_10:
        /*0040*/ 	.word	index@(_Z13matAddElementPiS_S_ii)
        /*0044*/ 	.word	0x00000000


	//----- nvinfo : EIATTR_REGCOUNT
	.align		4
.L_11:
        /*0048*/ 	.byte	0x04, 0x2f
        /*004a*/ 	.short	(.L_13 - .L_12)
	.align		4
.L_12:
        /*004c*/ 	.word	index@(_Z9matMulRowPiS_S_iii)
        /*0050*/ 	.word	0x00000020


	//----- nvinfo : EIATTR_FRAME_SIZE
	.align		4
.L_13:
        /*0054*/ 	.byte	0x04, 0x11
        /*0056*/ 	.short	(.L_15 - .L_14)
	.align		4
.L_14:
        /*0058*/ 	.word	index@(_Z9matMulRowPiS_S_iii)
        /*005c*/ 	.word	0x00000000


	//----- nvinfo : EIATTR_REGCOUNT
	.align		4
.L_15:
        /*0060*/ 	.byte	0x04, 0x2f
        /*0062*/ 	.short	(.L_17 - .L_16)
	.align		4
.L_16:
        /*0064*/ 	.word	index@(_Z9matMulColPiS_S_iii)
        /*0068*/ 	.word	0x00000020


	//----- nvinfo : EIATTR_FRAME_SIZE
	.align		4
.L_17:
        /*006c*/ 	.byte	0x04, 0x11
        /*006e*/ 	.short	(.L_19 - .L_18)
	.align		4
.L_18:
        /*0070*/ 	.word	index@(_Z9matMulColPiS_S_iii)
        /*0074*/ 	.word	0x00000000


	//----- nvinfo : EIATTR_REGCOUNT
	.align		4
.L_19:
        /*0078*/ 	.byte	0x04, 0x2f
        /*007a*/ 	.short	(.L_21 - .L_20)
	.align		4
.L_20:
        /*007c*/ 	.word	index@(_Z13matMulElementPiS_S_iii)
        /*0080*/ 	.word	0x00000020


	//----- nvinfo : EIATTR_FRAME_SIZE
	.align		4
.L_21:
        /*0084*/ 	.byte	0x04, 0x11
        /*0086*/ 	.short	(.L_23 - .L_22)
	.align		4
.L_22:
        /*0088*/ 	.word	index@(_Z13matMulElementPiS_S_iii)
        /*008c*/ 	.word	0x00000000


	//----- nvinfo : EIATTR_MIN_STACK_SIZE
	.align		4
.L_23:
        /*0090*/ 	.byte	0x04, 0x12
        /*0092*/ 	.short	(.L_25 - .L_24)
	.align		4
.L_24:
        /*0094*/ 	.word	index@(_Z13matMulElementPiS_S_iii)
        /*0098*/ 	.word	0x00000000


	//----- nvinfo : EIATTR_MIN_STACK_SIZE
	.align		4
.L_25:
        /*009c*/ 	.byte	0x04, 0x12
        /*009e*/ 	.short	(.L_27 - .L_26)
	.align		4
.L_26:
        /*00a0*/ 	.word	index@(_Z9matMulColPiS_S_iii)
        /*00a4*/ 	.word	0x00000000


	//----- nvinfo : EIATTR_MIN_STACK_SIZE
	.align		4
.L_27:
        /*00a8*/ 	.byte	0x04, 0x12
        /*00aa*/ 	.short	(.L_29 - .L_28)
	.align		4
.L_28:
        /*00ac*/ 	.word	index@(_Z9matMulRowPiS_S_iii)
        /*00b0*/ 	.word	0x00000000


	//----- nvinfo : EIATTR_MIN_STACK_SIZE
	.align		4
.L_29:
        /*00b4*/ 	.byte	0x04, 0x12
        /*00b6*/ 	.short	(.L_31 - .L_30)
	.align		4
.L_30:
        /*00b8*/ 	.word	index@(_Z13matAddElementPiS_S_ii)
        /*00bc*/ 	.word	0x00000000


	//----- nvinfo : EIATTR_MIN_STACK_SIZE
	.align		4
.L_31:
        /*00c0*/ 	.byte	0x04, 0x12
        /*00c2*/ 	.short	(.L_33 - .L_32)
	.align		4
.L_32:
        /*00c4*/ 	.word	index@(_Z9matAddColPiS_S_ii)
        /*00c8*/ 	.word	0x00000000


	//----- nvinfo : EIATTR_MIN_STACK_SIZE
	.align		4
.L_33:
        /*00cc*/ 	.byte	0x04, 0x12
        /*00ce*/ 	.short	(.L_35 - .L_34)
	.align		4
.L_34:
        /*00d0*/ 	.word	index@(_Z9matAddRowPiS_S_ii)
        /*00d4*/ 	.word	0x00000000
.L_35:


//--------------------- .nv.compat                --------------------------
	.section	.nv.compat,"",@"SHT_CUDA_COMPAT_INFO"
	.align	4
        /*0000*/ 	.byte	0x02, 0x09, 0x00, 0x00, 0x02, 0x02, 0x01, 0x00, 0x02, 0x05, 0x05, 0x00, 0x03, 0x07, 0x01, 0x01
        /*0010*/ 	.byte	0x02, 0x03, 0x00, 0x00, 0x02, 0x06, 0x01, 0x00, 0x04, 0x0b, 0x08, 0x00, 0x09, 0x00, 0x00, 0x00
        /*0020*/ 	.byte	0x00, 0x00, 0x00, 0x00


//--------------------- .nv.info._Z13matMulElementPiS_S_iii --------------------------
	.section	.nv.info._Z13matMulElementPiS_S_iii,"",@"SHT_CUDA_INFO"
	.sectionflags	@""
	.align	4


	//----- nvinfo : EIATTR_CUDA_API_VERSION
	.align		4
        /*0000*/ 	.byte	0x04, 0x37
        /*0002*/ 	.short	(.L_37 - .L_36)
.L_36:
        /*0004*/ 	.word	0x00000082


	//----- nvinfo : EIATTR_KPARAM_INFO
	.align		4
.L_37:
        /*0008*/ 	.byte	0x04, 0x17
        /*000a*/ 	.short	(.L_39 - .L_38)
.L_38:
        /*000c*/ 	.word	0x00000000
        /*0010*/ 	.short	0x0005
        /*0012*/ 	.short	0x0020
        /*0014*/ 	.byte	0x00, 0xf0, 0x11, 0x00


	//----- nvinfo : EIATTR_KPARAM_INFO
	.align		4
.L_39:
        /*0018*/ 	.byte	0x04, 0x17
        /*001a*/ 	.short	(.L_41 - .L_40)
.L_40:
        /*001c*/ 	.word	0x00000000
        /*0020*/ 	.short	0x0004
        /*0022*/ 	.short	0x001c
        /*0024*/ 	.byte	0x00, 0xf0, 0x11, 0x00


	//----- nvinfo : EIATTR_KPARAM_INFO
	.align		4
.L_41:
        /*0028*/ 	.byte	0x04, 0x17
        /*002a*/ 	.short	(.L_43 - .L_42)
.L_42:
        /*002c*/ 	.word	0x00000000
        /*0030*/ 	.short	0x0003
        /*0032*/ 	.short	0x0018
        /*0034*/ 	.byte	0x00, 0xf0, 0x11, 0x00


	//----- nvinfo : EIATTR_KPARAM_INFO
	.align		4
.L_43:
        /*0038*/ 	.byte	0x04, 0x17
        /*003a*/ 	.short	(.L_45 - .L_44)
.L_44:
        /*003c*/ 	.word	0x00000000
        /*0040*/ 	.short	0x0002
        /*0042*/ 	.short	0x0010
        /*0044*/ 	.byte	0x00, 0xf5, 0x21, 0x00


	//----- nvinfo : EIATTR_KPARAM_INFO
	.align		4
.L_45:
        /*0048*/ 	.byte	0x04, 0x17
        /*004a*/ 	.short	(.L_47 - .L_46)
.L_46:
        /*004c*/ 	.word	0x00000000
        /*0050*/ 	.short	0x0001
        /*0052*/ 	.short	0x0008
        /*0054*/ 	.byte	0x00, 0xf5, 0x21, 0x00


	//----- nvinfo : EIATTR_KPARAM_INFO
	.align		4
.L_47:
        /*0058*/ 	.byte	0x04, 0x17
        /*005a*/ 	.short	(.L_49 - .L_48)
.L_48:
        /*005c*/ 	.word	0x00000000
        /*0060*/ 	.short	0x0000
        /*0062*/ 	.short	0x0000
        /*0064*/ 	.byte	0x00, 0xf5, 0x21, 0x00


	//----- nvinfo : EIATTR_SPARSE_MMA_MASK
	.align		4
.L_49:
        /*0068*/ 	.byte	0x03, 0x50
        /*006a*/ 	.short	0x0000


	//----- nvinfo : EIATTR_MAXREG_COUNT
	.align		4
        /*006c*/ 	.byte	0x03, 0x1b
        /*006e*/ 	.short	0x00ff


	//----- nvinfo : EIATTR_MERCURY_ISA_VERSION
	.align		4
        /*0070*/ 	.byte	0x03, 0x5f
        /*0072*/ 	.short	0x0101


	//----- nvinfo : EIATTR_VRC_CTA_INIT_COUNT
	.align		4
        /*0074*/ 	.byte	0x02, 0x4a
	.zero		1
	.zero		1


	//----- nvinfo : EIATTR_EXIT_INSTR_OFFSETS
	.align		4
        /*0078*/ 	.byte	0x04, 0x1c
        /*007a*/ 	.short	(.L_51 - .L_50)


	//   ....[0]....
.L_50:
        /*007c*/ 	.word	0x00000070


	//   ....[1]....
        /*0080*/ 	.word	0x00000880


	//----- nvinfo : EIATTR_CBANK_PARAM_SIZE
	.align		4
.L_51:
        /*0084*/ 	.byte	0x03, 0x19
        /*0086*/ 	.short	0x0024


	//----- nvinfo : EIATTR_PARAM_CBANK
	.align		4
        /*0088*/ 	.byte	0x04, 0x0a
        /*008a*/ 	.short	(.L_53 - .L_52)
	.align		4
.L_52:
        /*008c*/ 	.word	index@(.nv.constant0._Z13matMulElementPiS_S_iii)
        /*0090*/ 	.short	0x0380
        /*0092*/ 	.short	0x0024


	//----- nvinfo : EIATTR_SW_WAR
	.align		4
.L_53:
        /*0094*/ 	.byte	0x04, 0x36
        /*0096*/ 	.short	(.L_55 - .L_54)
.L_54:
        /*0098*/ 	.word	0x00000008
.L_55:


//--------------------- .nv.info._Z9matMulColPiS_S_iii --------------------------
	.section	.nv.info._Z9matMulColPiS_S_iii,"",@"SHT_CUDA_INFO"
	.sectionflags	@""
	.align	4


	//----- nvinfo : EIATTR_CUDA_API_VERSION
	.align		4
        /*0000*/ 	.byte	0x04, 0x37
        /*0002*/ 	.short	(.L_57 - .L_56)
.L_56:
        /*0004*/ 	.word	0x00000082


	//----- nvinfo : EIATTR_KPARAM_INFO
	.align		4
.L_57:
        /*0008*/ 	.byte	0x04, 0x17
        /*000a*/ 	.short	(.L_59 - .L_58)
.L_58:
        /*000c*/ 	.word	0x00000000
        /*0010*/ 	.short	0x0005
        /*0012*/ 	.short	0x0020
        /*0014*/ 	.byte	0x00, 0xf0, 0x11, 0x00


	//----- nvinfo : EIATTR_KPARAM_INFO
	.align		4
.L_59:
        /*0018*/ 	.byte	0x04, 0x17
        /*001a*/ 	.short	(.L_61 - .L_60)
.L_60:
        /*001c*/ 	.word	0x00000000
        /*0020*/ 	.short	0x0004
        /*0022*/ 	.short	0x001c
        /*0024*/ 	.byte	0x00, 0xf0, 0x11, 0x00


	//----- nvinfo : EIATTR_KPARAM_INFO
	.align		4
.L_61:
        /*0028*/ 	.byte	0x04, 0x17
        /*002a*/ 	.short	(.L_63 - .L_62)
.L_62:
        /*002c*/ 	.word	0x00000000
        /*0030*/ 	.short	0x0003
        /*0032*/ 	.short	0x0018
        /*0034*/ 	.byte	0x00, 0xf0, 0x11, 0x00


	//----- nvinfo : EIATTR_KPARAM_INFO
	.align		4
.L_63:
        /*0038*/ 	.byte	0x04, 0x17
        /*003a*/ 	.short	(.L_65 - .L_64)
.L_64:
        /*003c*/ 	.word	0x00000000
        /*0040*/ 	.short	0x0002
        /*0042*/ 	.short	0x0010
        /*0044*/ 	.byte	0x00, 0xf5, 0x21, 0x00


	//----- nvinfo : EIATTR_KPARAM_INFO
	.align		4
.L_65:
        /*0048*/ 	.byte	0x04, 0x17
        /*004a*/ 	.short	(.L_67 - .L_66)
.L_66:
        /*004c*/ 	.word	0x00000000
        /*0050*/ 	.short	0x0001
        /*0052*/ 	.short	0x0008
        /*0054*/ 	.byte	0x00, 0xf5, 0x21, 0x00


	//----- nvinfo : EIATTR_KPARAM_INFO
	.align		4
.L_67:
        /*0058*/ 	.byte	0x04, 0x17
        /*005a*/ 	.short	(.L_69 - .L_68)
.L_68:
        /*005c*/ 	.word	0x00000000
        /*0060*/ 	.short	0x0000
        /*0062*/ 	.short	0x0000
        /*0064*/ 	.byte	0x00, 0xf5, 0x21, 0x00


	//----- nvinfo : EIATTR_SPARSE_MMA_MASK
	.align		4
.L_69:
        /*0068*/ 	.byte	0x03, 0x50
        /*006a*/ 	.short	0x0000


	//----- nvinfo : EIATTR_MAXREG_COUNT
	.align		4
        /*006c*/ 	.byte	0x03, 0x1b
        /*006e*/ 	.short	0x00ff


	//----- nvinfo : EIATTR_MERCURY_ISA_VERSION
	.align		4
        /*0070*/ 	.byte	0x03, 0x5f
        /*0072*/ 	.short	0x0101


	//----- nvinfo : EIATTR_VRC_CTA_INIT_COUNT
	.align		4
        /*0074*/ 	.byte	0x02, 0x4a
	.zero		1
	.zero		1


	//----- nvinfo : EIATTR_EXIT_INSTR_OFFSETS
	.align		4
        /*0078*/ 	.byte	0x04, 0x1c
        /*007a*/ 	.short	(.L_71 - .L_70)


	//   ....[0]....
.L_70:
        /*007c*/ 	.word	0x00000060


	//   ....[1]....
        /*0080*/ 	.word	0x00000930


	//   ....[2]....
        /*0084*/ 	.word	0x00000b10


	//   ....[3]....
        /*0088*/ 	.word	0x00000c10


	//   ....[4]....
        /*008c*/ 	.word	0x00000cd0


	//   ....[5]....
        /*0090*/ 	.word	0x00000d20


	//----- nvinfo : EIATTR_CBANK_PARAM_SIZE
	.align		4
.L_71:
        /*0094*/ 	.byte	0x03, 0x19
        /*0096*/ 	.short	0x0024


	//----- nvinfo : EIATTR_PARAM_CBANK
	.align		4
        /*0098*/ 	.byte	0x04, 0x0a
        /*009a*/ 	.short	(.L_73 - .L_72)
	.align		4
.L_72:
        /*009c*/ 	.word	index@(.nv.constant0._Z9matMulColPiS_S_iii)
        /*00a0*/ 	.short	0x0380
        /*00a2*/ 	.short	0x0024


	//----- nvinfo : EIATTR_SW_WAR
	.align		4
.L_73:
        /*00a4*/ 	.byte	0x04, 0x36
        /*00a6*/ 	.short	(.L_75 - .L_74)
.L_74:
        /*00a8*/ 	.word	0x00000008
.L_75:


//--------------------- .nv.info._Z9matMulRowPiS_S_iii --------------------------
	.section	.nv.info._Z9matMulRowPiS_S_iii,"",@"SHT_CUDA_INFO"
	.sectionflags	@""
	.align	4


	//----- nvinfo : EIATTR_CUDA_API_VERSION
	.align		4
        /*0000*/ 	.byte	0x04, 0x37
        /*0002*/ 	.short	(.L_77 - .L_76)
.L_76:
        /*0004*/ 	.word	0x00000082


	//----- nvinfo : EIATTR_KPARAM_INFO
	.align		4
.L_77:
        /*0008*/ 	.byte	0x04, 0x17
        /*000a*/ 	.short	(.L_79 - .L_78)
.L_78:
        /*000c*/ 	.word	0x00000000
        /*0010*/ 	.short	0x0005
        /*0012*/ 	.short	0x0020
        /*0014*/ 	.byte	0x00, 0xf0, 0x11, 0x00


	//----- nvinfo : EIATTR_KPARAM_INFO
	.align		4
.L_79:
        /*0018*/ 	.byte	0x04, 0x17
        /*001a*/ 	.short	(.L_81 - .L_80)
.L_80:
        /*001c*/ 	.word	0x00000000
        /*0020*/ 	.short	0x0004
        /*0022*/ 	.short	0x001c
        /*0024*/ 	.byte	0x00, 0xf0, 0x11, 0x00


	//----- nvinfo : EIATTR_KPARAM_INFO
	.align		4
.L_81:
        /*0028*/ 	.byte	0x04, 0x17
        /*002a*/ 	.short	(.L_83 - .L_82)
.L_82:
        /*002c*/ 	.word	0x00000000
        /*0030*/ 	.short	0x0003
        /*0032*/ 	.short	0x0018
        /*0034*/ 	.byte	0x00, 0xf0, 0x11, 0x00


	//----- nvinfo : EIATTR_KPARAM_INFO
	.align		4
.L_83:
        /*0038*/ 	.byte	0x04, 0x17
        /*003a*/ 	.short	(.L_85 - .L_84)
.L_84:
        /*003c*/ 	.word	0x00000000
        /*0040*/ 	.short	0x0002
        /*0042*/ 	.short	0x0010
        /*0044*/ 	.byte	0x00, 0xf5, 0x21, 0x00


	//----- nvinfo : EIATTR_KPARAM_INFO
	.align		4
.L_85:
        /*0048*/ 	.byte	0x04, 0x17
        /*004a*/ 	.short	(.L_87 - .L_86)
.L_86:
        /*004c*/ 	.word	0x00000000
        /*0050*/ 	.short	0x0001
        /*0052*/ 	.short	0x0008
        /*0054*/ 	.byte	0x00, 0xf5, 0x21, 0x00


	//----- nvinfo : EIATTR_KPARAM_INFO
	.align		4
.L_87:
        /*0058*/ 	.byte	0x04, 0x17
        /*005a*/ 	.short	(.L_89 - .L_88)
.L_88:
        /*005c*/ 	.word	0x00000000
        /*0060*/ 	.short	0x0000
        /*0062*/ 	.short	0x0000
        /*0064*/ 	.byte	0x00, 0xf5, 0x21, 0x00


	//----- nvinfo : EIATTR_SPARSE_MMA_MASK
	.align		4
.L_89:
        /*0068*/ 	.byte	0x03, 0x50
        /*006a*/ 	.short	0x0000


	//----- nvinfo : EIATTR_MAXREG_COUNT
	.align		4
        /*006c*/ 	.byte	0x03, 0x1b
        /*006e*/ 	.short	0x00ff


	//----- nvinfo : EIATTR_MERCURY_ISA_VERSION
	.align		4
        /*0070*/ 	.byte	0x03, 0x5f
        /*0072*/ 	.short	0x0101


	//----- nvinfo : EIATTR_VRC_CTA_INIT_COUNT
	.align		4
        /*0074*/ 	.byte	0x02, 0x4a
	.zero		1
	.zero		1


	//----- nvinfo : EIATTR_EXIT_INSTR_OFFSETS
	.align		4
        /*0078*/ 	.byte	0x04, 0x1c
        /*007a*/ 	.short	(.L_91 - .L_90)


	//   ....[0]....
.L_90:
        /*007c*/ 	.word	0x00000060


	//   ....[1]....
        /*0080*/ 	.word	0x00000aa0


	//   ....[2]....
        /*0084*/ 	.word	0x00000c10


	//   ....[3]....
        /*0088*/ 	.word	0x00000d30


	//   ....[4]....
        /*008c*/ 	.word	0x00000e30


	//   ....[5]....
        /*0090*/ 	.word	0x00000e80


	//----- nvinfo : EIATTR_CBANK_PARAM_SIZE
	.align		4
.L_91:
        /*0094*/ 	.byte	0x03, 0x19
        /*0096*/ 	.short	0x0024


	//----- nvinfo : EIATTR_PARAM_CBANK
	.align		4
        /*0098*/ 	.byte	0x04, 0x0a
        /*009a*/ 	.short	(.L_93 - .L_92)
	.align		4
.L_92:
        /*009c*/ 	.word	index@(.nv.constant0._Z9matMulRowPiS_S_iii)
        /*00a0*/ 	.short	0x0380
        /*00a2*/ 	.short	0x0024


	//----- nvinfo : EIATTR_SW_WAR
	.align		4
.L_93:
        /*00a4*/ 	.byte	0x04, 0x36
        /*00a6*/ 	.short	(.L_95 - .L_94)
.L_94:
        /*00a8*/ 	.word	0x00000008
.L_95:


//--------------------- .nv.info._Z13matAddElementPiS_S_ii --------------------------
	.section	.nv.info._Z13matAddElementPiS_S_ii,"",@"SHT_CUDA_INFO"
	.sectionflags	@""
	.align	4


	//----- nvinfo : EIATTR_CUDA_API_VERSION
	.align		4
        /*0000*/ 	.byte	0x04, 0x37
        /*0002*/ 	.short	(.L_97 - .L_96)
.L_96:
        /*0004*/ 	.word	0x00000082


	//----- nvinfo : EIATTR_KPARAM_INFO
	.align		4
.L_97:
        /*0008*/ 	.byte	0x04, 0x17
        /*000a*/ 	.short	(.L_99 - .L_98)
.L_98:
        /*000c*/ 	.word	0x00000000
        /*0010*/ 	.short	0x0004
        /*0012*/ 	.short	0x001c
        /*0014*/ 	.byte	0x00, 0xf0, 0x11, 0x00


	//----- nvinfo : EIATTR_KPARAM_INFO
	.align		4
.L_99:
        /*0018*/ 	.byte	0x04, 0x17
        /*001a*/ 	.short	(.L_101 - .L_100)
.L_100:
        /*001c*/ 	.word	0x00000000
        /*0020*/ 	.short	0x0003
        /*0022*/ 	.short	0x0018
        /*0024*/ 	.byte	0x00, 0xf0, 0x11, 0x00


	//----- nvinfo : EIATTR_KPARAM_INFO
	.align		4
.L_101:
        /*0028*/ 	.byte	0x04, 0x17
        /*002a*/ 	.short	(.L_103 - .L_102)
.L_102:
        /*002c*/ 	.word	0x00000000
        /*0030*/ 	.short	0x0002
        /*0032*/ 	.short	0x0010
        /*0034*/ 	.byte	0x00, 0xf5, 0x21, 0x00


	//----- nvinfo : EIATTR_KPARAM_INFO
	.align		4
.L_103:
        /*0038*/ 	.byte	0x04, 0x17
        /*003a*/ 	.short	(.L_105 - .L_104)
.L_104:
        /*003c*/ 	.word	0x00000000
        /*0040*/ 	.short	0x0001
        /*0042*/ 	.short	0x0008
        /*0044*/ 	.byte	0x00, 0xf5, 0x21, 0x00


	//----- nvinfo : EIATTR_KPARAM_INFO
	.align		4
.L_105:
        /*0048*/ 	.byte	0x04, 0x17
        /*004a*/ 	.short	(.L_107 - .L_106)
.L_106:
        /*004c*/ 	.word	0x00000000
        /*0050*/ 	.short	0x0000
        /*0052*/ 	.short	0x0000
        /*0054*/ 	.byte	0x00, 0xf5, 0x21, 0x00


	//----- nvinfo : EIATTR_SPARSE_MMA_MASK
	.align		4
.L_107:
        /*0058*/ 	.byte	0x03, 0x50
        /*005a*/ 	.short	0x0000


	//----- nvinfo : EIATTR_MAXREG_COUNT
	.align		4
        /*005c*/ 	.byte	0x03, 0x1b
        /*005e*/ 	.short	0x00ff


	//----- nvinfo : EIATTR_MERCURY_ISA_VERSION
	.align		4
        /*0060*/ 	.byte	0x03, 0x5f
        /*0062*/ 	.short	0x0101


	//----- nvinfo : EIATTR_VRC_CTA_INIT_COUNT
	.align		4
        /*0064*/ 	.byte	0x02, 0x4a
	.zero		1
	.zero		1


	//----- nvinfo : EIATTR_EXIT_INSTR_OFFSETS
	.align		4
        /*0068*/ 	.byte	0x04, 0x1c
        /*006a*/ 	.short	(.L_109 - .L_108)


	//   ....[0]....
.L_108:
        /*006c*/ 	.word	0x00000060


	//   ....[1]....
        /*0070*/ 	.word	0x00000130


	//----- nvinfo : EIATTR_CBANK_PARAM_SIZE
	.align		4
.L_109:
        /*0074*/ 	.byte	0x03, 0x19
        /*0076*/ 	.short	0x0020


	//----- nvinfo : EIATTR_PARAM_CBANK
	.align		4
        /*0078*/ 	.byte	0x04, 0x0a
        /*007a*/ 	.short	(.L_111 - .L_110)
	.align		4
.L_110:
        /*007c*/ 	.word	index@(.nv.constant0._Z13matAddElementPiS_S_ii)
        /*0080*/ 	.short	0x0380
        /*0082*/ 	.short	0x0020


	//----- nvinfo : EIATTR_SW_WAR
	.align		4
.L_111:
        /*0084*/ 	.byte	0x04, 0x36
        /*0086*/ 	.short	(.L_113 - .L_112)
.L_112:
        /*0088*/ 	.word	0x00000008
.L_113:


//--------------------- .nv.info._Z9matAddColPiS_S_ii --------------------------
	.section	.nv.info._Z9matAddColPiS_S_ii,"",@"SHT_CUDA_INFO"
	.sectionflags	@""
	.align	4


	//----- nvinfo : EIATTR_CUDA_API_VERSION
	.align		4
        /*0000*/ 	.byte	0x04, 0x37
        /*0002*/ 	.short	(.L_115 - .L_114)
.L_114:
        /*0004*/ 	.word	0x00000082


	//----- nvinfo : EIATTR_KPARAM_INFO
	.align		4
.L_115:
        /*0008*/ 	.byte	0x04, 0x17
        /*000a*/ 	.short	(.L_117 - .L_116)
.L_116:
        /*000c*/ 	.word	0x00000000
        /*0010*/ 	.short	0x0004
        /*0012*/ 	.short	0x001c
        /*0014*/ 	.byte	0x00, 0xf0, 0x11, 0x00


	//----- nvinfo : EIATTR_KPARAM_INFO
	.align		4
.L_117:
        /*0018*/ 	.byte	0x04, 0x17
        /*001a*/ 	.short	(.L_119 - .L_118)
.L_118:
        /*001c*/ 	.word	0x00000000
        /*0020*/ 	.short	0x0003
        /*0022*/ 	.short	0x0018
        /*0024*/ 	.byte	0x00, 0xf0, 0x11, 0x00


	//----- nvinfo : EIATTR_KPARAM_INFO
	.align		4
.L_119:
        /*0028*/ 	.byte	0x04, 0x17
        /*002a*/ 	.short	(.L_121 - .L_120)
.L_120:
        /*002c*/ 	.word	0x00000000
        /*0030*/ 	.short	0x0002
        /*0032*/ 	.short	0x0010
        /*0034*/ 	.byte	0x00, 0xf5, 0x21, 0x00


	//----- nvinfo : EIATTR_KPARAM_INFO
	.align		4
.L_121:
        /*0038*/ 	.byte	0x04, 0x17
        /*003a*/ 	.short	(.L_123 - .L_122)
.L_122:
        /*003c*/ 	.word	0x00000000
        /*0040*/ 	.short	0x0001
        /*0042*/ 	.short	0x0008
        /*0044*/ 	.byte	0x00, 0xf5, 0x21, 0x00


	//----- nvinfo : EIATTR_KPARAM_INFO
	.align		4
.L_123:
        /*0048*/ 	.byte	0x04, 0x17
        /*004a*/ 	.short	(.L_125 - .L_124)
.L_124:
        /*004c*/ 	.word	0x00000000
        /*0050*/ 	.short	0x0000
        /*0052*/ 	.short	0x0000
        /*0054*/ 	.byte	0x00, 0xf5, 0x21, 0x00


	//----- nvinfo : EIATTR_SPARSE_MMA_MASK
	.align		4
.L_125:
        /*0058*/ 	.byte	0x03, 0x50
        /*005a*/ 	.short	0x0000


	//----- nvinfo : EIATTR_MAXREG_COUNT
	.align		4
        /*005c*/ 	.byte	0x03, 0x1b
        /*005e*/ 	.short	0x00ff


	//----- nvinfo : EIATTR_MERCURY_ISA_VERSION
	.align		4
        /*0060*/ 	.byte	0x03, 0x5f
        /*0062*/ 	.short	0x0101


	//----- nvinfo : EIATTR_VRC_CTA_INIT_COUNT
	.align		4
        /*0064*/ 	.byte	0x02, 0x4a
	.zero		1
	.zero		1


	//----- nvinfo : EIATTR_EXIT_INSTR_OFFSETS
	.align		4
        /*0068*/ 	.byte	0x04, 0x1c
        /*006a*/ 	.short	(.L_127 - .L_126)


	//   ....[0]....
.L_126:
        /*006c*/ 	.word	0x00000050


	//   ....[1]....
        /*0070*/ 	.word	0x00000860


	//   ....[2]....
        /*0074*/ 	.word	0x00000c80


	//   ....[3]....
        /*0078*/ 	.word	0x00000ee0


	//   ....[4]....
        /*007c*/ 	.word	0x00000ff0


	//----- nvinfo : EIATTR_CBANK_PARAM_SIZE
	.align		4
.L_127:
        /*0080*/ 	.byte	0x03, 0x19
        /*0082*/ 	.short	0x0020


	//----- nvinfo : EIATTR_PARAM_CBANK
	.align		4
        /*0084*/ 	.byte	0x04, 0x0a
        /*0086*/ 	.short	(.L_129 - .L_128)
	.align		4
.L_128:
        /*0088*/ 	.word	index@(.nv.constant0._Z9matAddColPiS_S_ii)
        /*008c*/ 	.short	0x0380
        /*008e*/ 	.short	0x0020


	//----- nvinfo : EIATTR_SW_WAR
	.align		4
.L_129:
        /*0090*/ 	.byte	0x04, 0x36
        /*0092*/ 	.short	(.L_131 - .L_130)
.L_130:
        /*0094*/ 	.word	0x00000008
.L_131:


//--------------------- .nv.info._Z9matAddRowPiS_S_ii --------------------------
	.section	.nv.info._Z9matAddRowPiS_S_ii,"",@"SHT_CUDA_INFO"
	.sectionflags	@""
	.align	4


	//----- nvinfo : EIATTR_CUDA_API_VERSION
	.align		4
        /*0000*/ 	.byte	0x04, 0x37
        /*0002*/ 	.short	(.L_133 - .L_132)
.L_132:
        /*0004*/ 	.word	0x00000082


	//----- nvinfo : EIATTR_KPARAM_INFO
	.align		4
.L_133:
        /*0008*/ 	.byte	0x04, 0x17
        /*000a*/ 	.short	(.L_135 - .L_134)
.L_134:
        /*000c*/ 	.word	0x00000000
        /*0010*/ 	.short	0x0004
        /*0012*/ 	.short	0x001c
        /*0014*/ 	.byte	0x00, 0xf0, 0x11, 0x00


	//----- nvinfo : EIATTR_KPARAM_INFO
	.align		4
.L_135:
        /*0018*/ 	.byte	0x04, 0x17
        /*001a*/ 	.short	(.L_137 - .L_136)
.L_136:
        /*001c*/ 	.word	0x00000000
        /*0020*/ 	.short	0x0003
        /*0022*/ 	.short	0x0018
        /*0024*/ 	.byte	0x00, 0xf0, 0x11, 0x00


	//----- nvinfo : EIATTR_KPARAM_INFO
	.align		4
.L_137:
        /*0028*/ 	.byte	0x04, 0x17
        /*002a*/ 	.short	(.L_139 - .L_138)
.L_138:
        /*002c*/ 	.word	0x00000000
        /*0030*/ 	.short	0x0002
        /*0032*/ 	.short	0x0010
        /*0034*/ 	.byte	0x00, 0xf5, 0x21, 0x00


	//----- nvinfo : EIATTR_KPARAM_INFO
	.align		4
.L_139:
        /*0038*/ 	.byte	0x04, 0x17
        /*003a*/ 	.short	(.L_141 - .L_140)
.L_140:
        /*003c*/ 	.word	0x00000000
        /*0040*/ 	.short	0x0001
        /*0042*/ 	.short	0x0008
        /*0044*/ 	.byte	0x00, 0xf5, 0x21, 0x00


	//----- nvinfo : EIATTR_KPARAM_INFO
	.align		4
.L_141:
        /*0048*/ 	.byte	0x04, 0x17
        /*004a*/ 	.short	(.L_143 - .L_142)
.L_142:
        /*004c*/ 	.word	0x00000000
        /*0050*/ 	.short	0x0000
        /*0052*/ 	.short	0x0000
        /*0054*/ 	.byte	0x00, 0xf5, 0x21, 0x00


	//----- nvinfo : EIATTR_SPARSE_MMA_MASK
	.align		4
.L_143:
        /*0058*/ 	.byte	0x03, 0x50
        /*005a*/ 	.short	0x0000


	//----- nvinfo : EIATTR_MAXREG_COUNT
	.align		4
        /*005c*/ 	.byte	0x03, 0x1b
        /*005e*/ 	.short	0x00ff


	//----- nvinfo : EIATTR_MERCURY_ISA_VERSION
	.align		4
        /*0060*/ 	.byte	0x03, 0x5f
        /*0062*/ 	.short	0x0101


	//----- nvinfo : EIATTR_VRC_CTA_INIT_COUNT
	.align		4
        /*0064*/ 	.byte	0x02, 0x4a
	.zero		1
	.zero		1


	//----- nvinfo : EIATTR_EXIT_INSTR_OFFSETS
	.align		4
        /*0068*/ 	.byte	0x04, 0x1c
        /*006a*/ 	.short	(.L_145 - .L_144)


	//   ....[0]....
.L_144:
        /*006c*/ 	.word	0x00000050


	//   ....[1]....
        /*0070*/ 	.word	0x00000670


	//   ....[2]....
        /*0074*/ 	.word	0x00000a00


	//   ....[3]....
        /*0078*/ 	.word	0x00000c90


	//   ....[4]....
        /*007c*/ 	.word	0x00000e80


	//----- nvinfo : EIATTR_CBANK_PARAM_SIZE
	.align		4
.L_145:
        /*0080*/ 	.byte	0x03, 0x19
        /*0082*/ 	.short	0x0020


	//----- nvinfo : EIATTR_PARAM_CBANK
	.align		4
        /*0084*/ 	.byte	0x04, 0x0a
        /*0086*/ 	.short	(.L_147 - .L_146)
	.align		4
.L_146:
        /*0088*/ 	.word	index@(.nv.constant0._Z9matAddRowPiS_S_ii)
        /*008c*/ 	.short	0x0380
        /*008e*/ 	.short	0x0020


	//----- nvinfo : EIATTR_SW_WAR
	.align		4
.L_147:
        /*0090*/ 	.byte	0x04, 0x36
        /*0092*/ 	.short	(.L_149 - .L_148)
.L_148:
        /*0094*/ 	.word	0x00000008
.L_149:


//--------------------- .nv.callgraph             --------------------------
	.section	.nv.callgraph,"",@"SHT_CUDA_CALLGRAPH"
	.align	4
	.sectionentsize	8
	.align		4
        /*0000*/ 	.word	0x00000000
	.align		4
        /*0004*/ 	.word	0xffffffff
	.align		4
        /*0008*/ 	.word	0x00000000
	.align		4
        /*000c*/ 	.word	0xfffffffe
	.align		4
        /*0010*/ 	.word	0x00000000
	.align		4
        /*0014*/ 	.word	0xfffffffd
	.align		4
        /*0018*/ 	.word	0x00000000
	.align		4
        /*001c*/ 	.word	0xfffffffc


//--------------------- .text._Z13matMulElementPiS_S_iii --------------------------
	.section	.text._Z13matMulElementPiS_S_iii,"ax",@progbits
	.align	128
        .global         _Z13matMulElementPiS_S_iii
        .type           _Z13matMulElementPiS_S_iii,@function
        .size           _Z13matMulElementPiS_S_iii,(.L_x_41 - _Z13matMulElementPiS_S_iii)
        .other          _Z13matMulElementPiS_S_iii,@"STO_CUDA_ENTRY STV_DEFAULT"
_Z13matMulElementPiS_S_iii:
.text._Z13matMulElementPiS_S_iii:
[----:B------:R-:W-:Y:S01]  /*0000*/  LDC R1, c[0x0][0x37c] ;  /* 0x0000df00ff017b82 */ /* 0x000fe20000000800 */
[----:B------:R-:W0:Y:S07]  /*0010*/  S2R R0, SR_TID.X ;  /* 0x0000000000007919 */ /* 0x000e2e0000002100 */
[----:B------:R-:W0:Y:S01]  /*0020*/  LDC R19, c[0x0][0x3a0] ;  /* 0x0000e800ff137b82 */ /* 0x000e220000000800 */
[----:B------:R-:W1:Y:S01]  /*0030*/  LDCU UR4, c[0x0][0x398] ;  /* 0x00007300ff0477ac */ /* 0x000e620008000800 */
[----:B------:R-:W1:Y:S01]  /*0040*/  S2R R17, SR_TID.Y ;  /* 0x0000000000117919 */ /* 0x000e620000002200 */
[----:B0-----:R-:W-:-:S04]  /*0050*/  ISETP.GE.AND P0, PT, R0, R19, PT ;  /* 0x000000130000720c */ /* 0x001fc80003f06270 */
[----:B-1----:R-:W-:-:S13]  /*0060*/  ISETP.GE.OR P0, PT, R17, UR4, P0 ;  /* 0x0000000411007c0c */ /* 0x002fda0008706670 */
[----:B------:R-:W-:Y:S05]  /*0070*/  @P0 EXIT ;  /* 0x000000000000094d */ /* 0x000fea0003800000 */
[----:B------:R-:W0:Y:S01]  /*0080*/  LDC R16, c[0x0][0x39c] ;  /* 0x0000e700ff107b82 */ /* 0x000e220000000800 */
[----:B------:R-:W1:Y:S01]  /*0090*/  LDCU.64 UR4, c[0x0][0x358] ;  /* 0x00006b00ff0477ac */ /* 0x000e620008000a00 */
[----:B------:R-:W-:Y:S01]  /*00a0*/  HFMA2 R24, -RZ, RZ, 0, 0 ;  /* 0x00000000ff187431 */ /* 0x000fe200000001ff */
[----:B0-----:R-:W-:-:S13]  /*00b0*/  ISETP.GE.AND P0, PT, R16, 0x1, PT ;  /* 0x000000011000780c */ /* 0x001fda0003f06270 */
[----:B-1----:R-:W-:Y:S05]  /*00c0*/  @!P0 BRA `(.L_x_0) ;  /* 0x0000000400dc8947 */ /* 0x002fea0003800000 */
[C---:B------:R-:W-:Y:S01]  /*00d0*/  ISETP.GE.U32.AND P1, PT, R16.reuse, 0x8, PT ;  /* 0x000000081000780c */ /* 0x040fe20003f26070 */
[----:B------:R-:W-:Y:S01]  /*00e0*/  IMAD R20, R17, R16, RZ ;  /* 0x0000001011147224 */ /* 0x000fe200078e02ff */
[----:B------:R-:W-:Y:S02]  /*00f0*/  LOP3.LUT R27, R16, 0x7, RZ, 0xc0, !PT ;  /* 0x00000007101b7812 */ /* 0x000fe400078ec0ff */
[----:B------:R-:W-:Y:S02]  /*0100*/  MOV R21, RZ ;  /* 0x000000ff00157202 */ /* 0x000fe40000000f00 */
[----:B------:R-:W-:Y:S02]  /*0110*/  ISETP.NE.AND P0, PT, R27, RZ, PT ;  /* 0x000000ff1b00720c */ /* 0x000fe40003f05270 */
[----:B------:R-:W-:-:S05]  /*0120*/  MOV R24, RZ ;  /* 0x000000ff00187202 */ /* 0x000fca0000000f00 */
[----:B------:R-:W-:Y:S06]  /*0130*/  @!P1 BRA `(.L_x_1) ;  /* 0x0000000000c09947 */ /* 0x000fec0003800000 */
[----:B------:R-:W0:Y:S01]  /*0140*/  LDC.64 R2, c[0x0][0x380] ;  /* 0x0000e000ff027b82 */ /* 0x000e220000000a00 */
[----:B------:R-:W-:Y:S02]  /*0150*/  LOP3.LUT R21, R16, 0x7ffffff8, RZ, 0xc0, !PT ;  /* 0x7ffffff810157812 */ /* 0x000fe400078ec0ff */
[----:B------:R-:W-:Y:S02]  /*0160*/  MOV R24, RZ ;  /* 0x000000ff00187202 */ /* 0x000fe40000000f00 */
[----:B------:R-:W-:Y:S02]  /*0170*/  MOV R18, R0 ;  /* 0x0000000000127202 */ /* 0x000fe40000000f00 */
[----:B------:R-:W-:Y:S01]  /*0180*/  IADD3 R22, PT, PT, -R21, RZ, RZ ;  /* 0x000000ff15167210 */ /* 0x000fe20007ffe1ff */
[----:B0-----:R-:W-:-:S03]  /*0190*/  IMAD.WIDE.U32 R2, R20, 0x4, R2 ;  /* 0x0000000414027825 */ /* 0x001fc600078e0002 */
[----:B------:R-:W-:-:S04]  /*01a0*/  IADD3 R4, P1, PT, R2, 0x10, RZ ;  /* 0x0000001002047810 */ /* 0x000fc80007f3e0ff */
[----:B------:R-:W-:-:S09]  /*01b0*/  IADD3.X R3, PT, PT, RZ, R3, RZ, P1, !PT ;  /* 0x00000003ff037210 */ /* 0x000fd20000ffe4ff */
.L_x_2:
[----:B------:R-:W0:Y:S01]  /*01c0*/  LDC.64 R14, c[0x0][0x388] ;  /* 0x0000e200ff0e7b82 */ /* 0x000e220000000a00 */
[----:B------:R-:W-:-:S05]  /*01d0*/  MOV R2, R4 ;  /* 0x0000000400027202 */ /* 0x000fca0000000f00 */
[----:B------:R-:W2:Y:S04]  /*01e0*/  LDG.E R25, desc[UR4][R2.64+-0x10] ;  /* 0xfffff00402197981 */ /* 0x000ea8000c1e1900 */
[----:B------:R-:W3:Y:S04]  /*01f0*/  LDG.E R23, desc[UR4][R2.64+-0xc] ;  /* 0xfffff40402177981 */ /* 0x000ee8000c1e1900 */
[----:B------:R-:W4:Y:S04]  /*0200*/  LDG.E R29, desc[UR4][R2.64+-0x8] ;  /* 0xfffff804021d7981 */ /* 0x000f28000c1e1900 */
[----:B------:R-:W5:Y:S01]  /*0210*/  LDG.E R28, desc[UR4][R2.64+-0x4] ;  /* 0xfffffc04021c7981 */ /* 0x000f62000c1e1900 */
[----:B0-----:R-:W-:-:S05]  /*0220*/  IMAD.WIDE R14, R18, 0x4, R14 ;  /* 0x00000004120e7825 */ /* 0x001fca00078e020e */
[----:B------:R0:W2:Y:S01]  /*0230*/  LDG.E R26, desc[UR4][R14.64] ;  /* 0x000000040e1a7981 */ /* 0x0000a2000c1e1900 */
[----:B------:R-:W-:-:S04]  /*0240*/  IMAD.WIDE R12, R19, 0x4, R14 ;  /* 0x00000004130c7825 */ /* 0x000fc800078e020e */
[C---:B------:R-:W-:Y:S02]  /*0250*/  IMAD.WIDE R4, R19.reuse, 0x4, R12 ;  /* 0x0000000413047825 */ /* 0x040fe400078e020c */
[----:B------:R-:W3:Y:S02]  /*0260*/  LDG.E R12, desc[UR4][R12.64] ;  /* 0x000000040c0c7981 */ /* 0x000ee4000c1e1900 */
[C---:B------:R-:W-:Y:S02]  /*0270*/  IMAD.WIDE R8, R19.reuse, 0x4, R4 ;  /* 0x0000000413087825 */ /* 0x040fe400078e0204 */
[----:B------:R-:W4:Y:S02]  /*0280*/  LDG.E R4, desc[UR4][R4.64] ;  /* 0x0000000404047981 */ /* 0x000f24000c1e1900 */
[C---:B------:R-:W-:Y:S02]  /*0290*/  IMAD.WIDE R6, R19.reuse, 0x4, R8 ;  /* 0x0000000413067825 */ /* 0x040fe400078e0208 */
[----:B------:R-:W5:Y:S02]  /*02a0*/  LDG.E R8, desc[UR4][R8.64] ;  /* 0x0000000408087981 */ /* 0x000f64000c1e1900 */
[----:B------:R-:W-:-:S02]  /*02b0*/  IMAD.WIDE R10, R19, 0x4, R6 ;  /* 0x00000004130a7825 */ /* 0x000fc400078e0206 */
[----:B------:R-:W5:Y:S04]  /*02c0*/  LDG.E R5, desc[UR4][R2.64] ;  /* 0x0000000402057981 */ /* 0x000f68000c1e1900 */
[----:B------:R-:W5:Y:S01]  /*02d0*/  LDG.E R6, desc[UR4][R6.64] ;  /* 0x0000000406067981 */ /* 0x000f62000c1e1900 */
[----:B0-----:R-:W-:-:S03]  /*02e0*/  IMAD.WIDE R14, R19, 0x4, R10 ;  /* 0x00000004130e7825 */ /* 0x001fc600078e020a */
[----:B------:R-:W5:Y:S04]  /*02f0*/  LDG.E R10, desc[UR4][R10.64] ;  /* 0x000000040a0a7981 */ /* 0x000f68000c1e1900 */
[----:B------:R-:W5:Y:S04]  /*0300*/  LDG.E R13, desc[UR4][R14.64] ;  /* 0x000000040e0d7981 */ /* 0x000f68000c1e1900 */
[----:B------:R-:W5:Y:S04]  /*0310*/  LDG.E R7, desc[UR4][R2.64+0x4] ;  /* 0x0000040402077981 */ /* 0x000f68000c1e1900 */
[----:B------:R-:W5:Y:S01]  /*0320*/  LDG.E R9, desc[UR4][R2.64+0xc] ;  /* 0x00000c0402097981 */ /* 0x000f62000c1e1900 */
[----:B--2---:R-:W-:-:S02]  /*0330*/  IMAD R26, R25, R26, R24 ;  /* 0x0000001a191a7224 */ /* 0x004fc400078e0218 */
[----:B------:R-:W-:Y:S02]  /*0340*/  IMAD.WIDE R24, R19, 0x4, R14 ;  /* 0x0000000413187825 */ /* 0x000fe400078e020e */
[----:B------:R0:W2:Y:S04]  /*0350*/  LDG.E R14, desc[UR4][R2.64+0x8] ;  /* 0x00000804020e7981 */ /* 0x0000a8000c1e1900 */
[----:B------:R-:W2:Y:S01]  /*0360*/  LDG.E R24, desc[UR4][R24.64] ;  /* 0x0000000418187981 */ /* 0x000ea2000c1e1900 */
[----:B---3--:R-:W-:Y:S01]  /*0370*/  IMAD R12, R23, R12, R26 ;  /* 0x0000000c170c7224 */ /* 0x008fe200078e021a */
[----:B------:R-:W-:-:S03]  /*0380*/  IADD3 R22, PT, PT, R22, 0x8, RZ ;  /* 0x0000000816167810 */ /* 0x000fc60007ffe0ff */
[----:B----4-:R-:W-:Y:S01]  /*0390*/  IMAD R29, R29, R4, R12 ;  /* 0x000000041d1d7224 */ /* 0x010fe200078e020c */
[----:B------:R-:W-:-:S03]  /*03a0*/  ISETP.NE.AND P1, PT, R22, RZ, PT ;  /* 0x000000ff1600720c */ /* 0x000fc60003f25270 */
[----:B-----5:R-:W-:Y:S01]  /*03b0*/  IMAD R8, R28, R8, R29 ;  /* 0x000000081c087224 */ /* 0x020fe200078e021d */
[----:B------:R-:W-:-:S03]  /*03c0*/  IADD3 R4, P2, PT, R2, 0x20, RZ ;  /* 0x0000002002047810 */ /* 0x000fc60007f5e0ff */
[----:B------:R-:W-:Y:S01]  /*03d0*/  IMAD R5, R5, R6, R8 ;  /* 0x0000000605057224 */ /* 0x000fe200078e0208 */
[----:B0-----:R-:W-:Y:S02]  /*03e0*/  IADD3.X R3, PT, PT, RZ, R3, RZ, P2, !PT ;  /* 0x00000003ff037210 */ /* 0x001fe400017fe4ff */
[----:B------:R-:W-:Y:S01]  /*03f0*/  LEA R18, R19, R18, 0x3 ;  /* 0x0000001213127211 */ /* 0x000fe200078e18ff */
[----:B------:R-:W-:-:S04]  /*0400*/  IMAD R5, R7, R10, R5 ;  /* 0x0000000a07057224 */ /* 0x000fc800078e0205 */
[----:B--2---:R-:W-:-:S04]  /*0410*/  IMAD R5, R14, R13, R5 ;  /* 0x0000000d0e057224 */ /* 0x004fc800078e0205 */
[----:B------:R-:W-:Y:S01]  /*0420*/  IMAD R24, R9, R24, R5 ;  /* 0x0000001809187224 */ /* 0x000fe200078e0205 */
[----:B------:R-:W-:Y:S06]  /*0430*/  @P1 BRA `(.L_x_2) ;  /* 0xfffffffc00601947 */ /* 0x000fec000383ffff */
.L_x_1:
[----:B------:R-:W-:Y:S05]  /*0440*/  @!P0 BRA `(.L_x_0) ;  /* 0x0000000000fc8947 */ /* 0x000fea0003800000 */
[----:B------:R-:W-:Y:S02]  /*0450*/  ISETP.GE.U32.AND P1, PT, R27, 0x4, PT ;  /* 0x000000041b00780c */ /* 0x000fe40003f26070 */
[----:B------:R-:W-:-:S04]  /*0460*/  LOP3.LUT R14, R16, 0x3, RZ, 0xc0, !PT ;  /* 0x00000003100e7812 */ /* 0x000fc800078ec0ff */
[----:B------:R-:W-:-:S07]  /*0470*/  ISETP.NE.AND P0, PT, R14, RZ, PT ;  /* 0x000000ff0e00720c */ /* 0x000fce0003f05270 */
[----:B------:R-:W-:Y:S06]  /*0480*/  @!P1 BRA `(.L_x_3) ;  /* 0x00000000006c9947 */ /* 0x000fec0003800000 */
[----:B------:R-:W0:Y:S01]  /*0490*/  LDC.64 R4, c[0x0][0x388] ;  /* 0x0000e200ff047b82 */ /* 0x000e220000000a00 */
[----:B------:R-:W1:Y:S01]  /*04a0*/  LDCU.64 UR6, c[0x0][0x380] ;  /* 0x00007000ff0677ac */ /* 0x000e620008000a00 */
[----:B------:R-:W-:Y:S01]  /*04b0*/  IMAD R7, R21, R19, R0 ;  /* 0x0000001315077224 */ /* 0x000fe200078e0200 */
[CC--:B------:R-:W-:Y:S02]  /*04c0*/  IADD3 R3, PT, PT, R20.reuse, R21.reuse, RZ ;  /* 0x0000001514037210 */ /* 0x0c0fe40007ffe0ff */
[----:B------:R-:W-:-:S03]  /*04d0*/  IADD3 R8, P1, PT, R20, R21, RZ ;  /* 0x0000001514087210 */ /* 0x000fc60007f3e0ff */
[----:B------:R-:W2:Y:S01]  /*04e0*/  LDC.64 R12, c[0x0][0x380] ;  /* 0x0000e000ff0c7b82 */ /* 0x000ea20000000a00 */
[----:B0-----:R-:W-:-:S04]  /*04f0*/  IMAD.WIDE R4, R7, 0x4, R4 ;  /* 0x0000000407047825 */ /* 0x001fc800078e0204 */
[----:B------:R-:W-:Y:S02]  /*0500*/  IMAD.WIDE R6, R19, 0x4, R4 ;  /* 0x0000000413067825 */ /* 0x000fe400078e0204 */
[----:B------:R-:W3:Y:S02]  /*0510*/  LDG.E R4, desc[UR4][R4.64] ;  /* 0x0000000404047981 */ /* 0x000ee4000c1e1900 */
[----:B--2---:R-:W-:Y:S01]  /*0520*/  IMAD.WIDE.U32 R12, R3, 0x4, R12 ;  /* 0x00000004030c7825 */ /* 0x004fe200078e000c */
[----:B------:R-:W-:Y:S02]  /*0530*/  IADD3.X R3, PT, PT, RZ, RZ, RZ, P1, !PT ;  /* 0x000000ffff037210 */ /* 0x000fe40000ffe4ff */
[----:B-1----:R-:W-:-:S03]  /*0540*/  LEA R2, P1, R8, UR6, 0x2 ;  /* 0x0000000608027c11 */ /* 0x002fc6000f8210ff */
[----:B------:R-:W3:Y:S01]  /*0550*/  LDG.E R13, desc[UR4][R12.64] ;  /* 0x000000040c0d7981 */ /* 0x000ee2000c1e1900 */
[----:B------:R-:W-:Y:S01]  /*0560*/  LEA.HI.X R3, R8, UR7, R3, 0x2, P1 ;  /* 0x0000000708037c11 */ /* 0x000fe200088f1403 */
[C---:B------:R-:W-:Y:S02]  /*0570*/  IMAD.WIDE R8, R19.reuse, 0x4, R6 ;  /* 0x0000000413087825 */ /* 0x040fe400078e0206 */
[----:B------:R-:W2:Y:S04]  /*0580*/  LDG.E R6, desc[UR4][R6.64] ;  /* 0x0000000406067981 */ /* 0x000ea8000c1e1900 */
[----:B------:R-:W2:Y:S01]  /*0590*/  LDG.E R15, desc[UR4][R2.64+0x4] ;  /* 0x00000404020f7981 */ /* 0x000ea2000c1e1900 */
[----:B------:R-:W-:-:S03]  /*05a0*/  IMAD.WIDE R10, R19, 0x4, R8 ;  /* 0x00000004130a7825 */ /* 0x000fc600078e0208 */
[----:B------:R-:W4:Y:S04]  /*05b0*/  LDG.E R22, desc[UR4][R8.64] ;  /* 0x0000000408167981 */ /* 0x000f28000c1e1900 */
[----:B------:R-:W4:Y:S04]  /*05c0*/  LDG.E R18, desc[UR4][R2.64+0x8] ;  /* 0x0000080402127981 */ /* 0x000f28000c1e1900 */
[----:B------:R-:W5:Y:S04]  /*05d0*/  LDG.E R26, desc[UR4][R2.64+0xc] ;  /* 0x00000c04021a7981 */ /* 0x000f68000c1e1900 */
[----:B------:R-:W5:Y:S01]  /*05e0*/  LDG.E R10, desc[UR4][R10.64] ;  /* 0x000000040a0a7981 */ /* 0x000f62000c1e1900 */
[----:B------:R-:W-:Y:S01]  /*05f0*/  IADD3 R21, PT, PT, R21, 0x4, RZ ;  /* 0x0000000415157810 */ /* 0x000fe20007ffe0ff */
[----:B---3--:R-:W-:-:S04]  /*0600*/  IMAD R24, R13, R4, R24 ;  /* 0x000000040d187224 */ /* 0x008fc800078e0218 */
[----:B--2---:R-:W-:-:S04]  /*0610*/  IMAD R15, R15, R6, R24 ;  /* 0x000000060f0f7224 */ /* 0x004fc800078e0218 */
[----:B----4-:R-:W-:-:S04]  /*0620*/  IMAD R15, R18, R22, R15 ;  /* 0x00000016120f7224 */ /* 0x010fc800078e020f */
[----:B-----5:R-:W-:-:S07]  /*0630*/  IMAD R24, R26, R10, R15 ;  /* 0x0000000a1a187224 */ /* 0x020fce00078e020f */
.L_x_3:
[----:B------:R-:W-:Y:S05]  /*0640*/  @!P0 BRA `(.L_x_0) ;  /* 0x00000000007c8947 */ /* 0x000fea0003800000 */
[----:B------:R-:W-:Y:S01]  /*0650*/  ISETP.NE.AND P1, PT, R14, 0x1, PT ;  /* 0x000000010e00780c */ /* 0x000fe20003f25270 */
[----:B------:R-:W0:Y:S01]  /*0660*/  LDC.64 R10, c[0x0][0x380] ;  /* 0x0000e000ff0a7b82 */ /* 0x000e220000000a00 */
[----:B------:R-:W-:-:S04]  /*0670*/  LOP3.LUT R16, R16, 0x1, RZ, 0xc0, !PT ;  /* 0x0000000110107812 */ /* 0x000fc800078ec0ff */
[----:B------:R-:W-:-:S03]  /*0680*/  ISETP.NE.U32.AND P0, PT, R16, 0x1, PT ;  /* 0x000000011000780c */ /* 0x000fc60003f05070 */
[----:B------:R-:W1:Y:S04]  /*0690*/  LDC.64 R8, c[0x0][0x388] ;  /* 0x0000e200ff087b82 */ /* 0x000e680000000a00 */
[CC--:B------:R-:W-:Y:S02]  /*06a0*/  @P1 IADD3 R13, PT, PT, R20.reuse, R21.reuse, RZ ;  /* 0x00000015140d1210 */ /* 0x0c0fe40007ffe0ff */
[----:B------:R-:W-:Y:S02]  /*06b0*/  @P1 IADD3 R12, P2, PT, R20, R21, RZ ;  /* 0x00000015140c1210 */ /* 0x000fe40007f5e0ff */
[----:B------:R-:W2:Y:S02]  /*06c0*/  @P1 LDC.64 R2, c[0x0][0x380] ;  /* 0x0000e000ff021b82 */ /* 0x000ea40000000a00 */
[----:B------:R-:W-:-:S06]  /*06d0*/  @P1 IADD3.X R14, PT, PT, RZ, RZ, RZ, P2, !PT ;  /* 0x000000ffff0e1210 */ /* 0x000fcc00017fe4ff */
[----:B------:R-:W3:Y:S01]  /*06e0*/  LDC.64 R4, c[0x0][0x380] ;  /* 0x0000e000ff047b82 */ /* 0x000ee20000000a00 */
[----:B0-----:R-:W-:-:S04]  /*06f0*/  @P1 IMAD.WIDE.U32 R10, R13, 0x4, R10 ;  /* 0x000000040d0a1825 */ /* 0x001fc800078e000a */
[C---:B------:R-:W-:Y:S01]  /*0700*/  @P1 IMAD R13, R21.reuse, R19, R0 ;  /* 0x00000013150d1224 */ /* 0x040fe200078e0200 */
[----:B------:R-:W-:Y:S01]  /*0710*/  @P1 IADD3 R21, PT, PT, R21, 0x2, RZ ;  /* 0x0000000215151810 */ /* 0x000fe20007ffe0ff */
[----:B------:R-:W4:Y:S01]  /*0720*/  @P1 LDG.E R11, desc[UR4][R10.64] ;  /* 0x000000040a0b1981 */ /* 0x000f22000c1e1900 */
[----:B------:R-:W0:Y:S01]  /*0730*/  LDC.64 R6, c[0x0][0x388] ;  /* 0x0000e200ff067b82 */ /* 0x000e220000000a00 */
[----:B-1----:R-:W-:Y:S01]  /*0740*/  @P1 IMAD.WIDE R8, R13, 0x4, R8 ;  /* 0x000000040d081825 */ /* 0x002fe200078e0208 */
[----:B------:R-:W-:Y:S02]  /*0750*/  @!P0 IADD3 R15, PT, PT, R20, R21, RZ ;  /* 0x00000015140f8210 */ /* 0x000fe40007ffe0ff */
[----:B--2---:R-:W-:Y:S01]  /*0760*/  @P1 LEA R2, P2, R12, R2, 0x2 ;  /* 0x000000020c021211 */ /* 0x004fe200078410ff */
[----:B------:R-:W-:-:S03]  /*0770*/  @!P0 IMAD R21, R21, R19, R0 ;  /* 0x0000001315158224 */ /* 0x000fc600078e0200 */
[----:B------:R-:W-:Y:S01]  /*0780*/  @P1 LEA.HI.X R3, R12, R3, R14, 0x2, P2 ;  /* 0x000000030c031211 */ /* 0x000fe200010f140e */
[----:B------:R-:W-:Y:S01]  /*0790*/  @P1 IMAD.WIDE R12, R19, 0x4, R8 ;  /* 0x00000004130c1825 */ /* 0x000fe200078e0208 */
[----:B------:R-:W4:Y:S03]  /*07a0*/  @P1 LDG.E R14, desc[UR4][R8.64] ;  /* 0x00000004080e1981 */ /* 0x000f26000c1e1900 */
[----:B---3--:R-:W-:Y:S01]  /*07b0*/  @!P0 IMAD.WIDE.U32 R4, R15, 0x4, R4 ;  /* 0x000000040f048825 */ /* 0x008fe200078e0004 */
[----:B------:R-:W2:Y:S04]  /*07c0*/  @P1 LDG.E R2, desc[UR4][R2.64+0x4] ;  /* 0x0000040402021981 */ /* 0x000ea8000c1e1900 */
[----:B------:R-:W2:Y:S01]  /*07d0*/  @P1 LDG.E R12, desc[UR4][R12.64] ;  /* 0x000000040c0c1981 */ /* 0x000ea2000c1e1900 */
[----:B0-----:R-:W-:-:S03]  /*07e0*/  @!P0 IMAD.WIDE R6, R21, 0x4, R6 ;  /* 0x0000000415068825 */ /* 0x001fc600078e0206 */
[----:B------:R-:W3:Y:S04]  /*07f0*/  @!P0 LDG.E R5, desc[UR4][R4.64] ;  /* 0x0000000404058981 */ /* 0x000ee8000c1e1900 */
[----:B------:R-:W3:Y:S01]  /*0800*/  @!P0 LDG.E R6, desc[UR4][R6.64] ;  /* 0x0000000406068981 */ /* 0x000ee2000c1e1900 */
[----:B----4-:R-:W-:-:S04]  /*0810*/  @P1 IMAD R11, R11, R14, R24 ;  /* 0x0000000e0b0b1224 */ /* 0x010fc800078e0218 */
[----:B--2---:R-:W-:-:S04]  /*0820*/  @P1 IMAD R24, R2, R12, R11 ;  /* 0x0000000c02181224 */ /* 0x004fc800078e020b */
[----:B---3--:R-:W-:-:S07]  /*0830*/  @!P0 IMAD R24, R5, R6, R24 ;  /* 0x0000000605188224 */ /* 0x008fce00078e0218 */
.L_x_0:
[----:B------:R-:W0:Y:S01]  /*0840*/  LDC.64 R2, c[0x0][0x390] ;  /* 0x0000e400ff027b82 */ /* 0x000e220000000a00 */
[----:B------:R-:W-:-:S04]  /*0850*/  IMAD R17, R17, R19, R0 ;  /* 0x0000001311117224 */ /* 0x000fc800078e0200 */
[----:B0-----:R-:W-:-:S05]  /*0860*/  IMAD.WIDE.U32 R2, R17, 0x4, R2 ;  /* 0x0000000411027825 */ /* 0x001fca00078e0002 */
[----:B------:R-:W-:Y:S01]  /*0870*/  STG.E desc[UR4][R2.64], R24 ;  /* 0x0000001802007986 */ /* 0x000fe2000c101904 */
[----:B------:R-:W-:Y:S05]  /*0880*/  EXIT ;  /* 0x000000000000794d */ /* 0x000fea0003800000 */
.L_x_4:
[----:B------:R-:W-:-:S00]  /*0890*/  BRA `(.L_x_4) ;  /* 0xfffffffc00fc7947 */ /* 0x000fc0000383ffff */
[----:B------:R-:W-:-:S00]  /*08a0*/  NOP ;  /* 0x0000000000007918 */ /* 0x000fc00000000000 */
        /* <DEDUP_REMOVED lines=13> */
.L_x_41:


//--------------------- .text._Z9matMulColPiS_S_iii --------------------------
	.section	.text._Z9matMulColPiS_S_iii,"ax",@progbits
	.align	128
        .global         _Z9matMulColPiS_S_iii
        .type           _Z9matMulColPiS_S_iii,@function
        .size           _Z9matMulColPiS_S_iii,(.L_x_42 - _Z9matMulColPiS_S_iii)
        .other          _Z9matMulColPiS_S_iii,@"STO_CUDA_ENTRY STV_DEFAULT"
_Z9matMulColPiS_S_iii:
.text._Z9matMulColPiS_S_iii:
[----:B------:R-:W-:Y:S01]  /*0000*/  LDC R1, c[0x0][0x37c] ;  /* 0x0000df00ff017b82 */ /* 0x000fe20000000800 */
[----:B------:R-:W0:Y:S07]  /*0010*/  S2R R0, SR_TID.X ;  /* 0x0000000000007919 */ /* 0x000e2e0000002100 */
[----:B------:R-:W1:Y:S08]  /*0020*/  LDC R2, c[0x0][0x398] ;  /* 0x0000e600ff027b82 */ /* 0x000e700000000800 */
[----:B------:R-:W0:Y:S01]  /*0030*/  LDC R3, c[0x0][0x3a0] ;  /* 0x0000e800ff037b82 */ /* 0x000e220000000800 */
[----:B-1----:R-:W-:-:S04]  /*0040*/  ISETP.GE.AND P0, PT, R2, 0x1, PT ;  /* 0x000000010200780c */ /* 0x002fc80003f06270 */
[----:B0-----:R-:W-:-:S13]  /*0050*/  ISETP.GE.OR P0, PT, R0, R3, !P0 ;  /* 0x000000030000720c */ /* 0x001fda0004706670 */
[----:B------:R-:W-:Y:S05]  /*0060*/  @P0 EXIT ;  /* 0x000000000000094d */ /* 0x000fea0003800000 */
[----:B------:R-:W0:Y:S01]  /*0070*/  LDC R13, c[0x0][0x39c] ;  /* 0x0000e700ff0d7b82 */ /* 0x000e220000000800 */
[----:B------:R-:W1:Y:S01]  /*0080*/  LDCU.64 UR6, c[0x0][0x358] ;  /* 0x00006b00ff0677ac */ /* 0x000e620008000a00 */
[----:B0-----:R-:W-:-:S13]  /*0090*/  ISETP.GE.AND P0, PT, R13, 0x1, PT ;  /* 0x000000010d00780c */ /* 0x001fda0003f06270 */
[----:B-1----:R-:W-:Y:S05]  /*00a0*/  @!P0 BRA `(.L_x_5) ;  /* 0x0000000800288947 */ /* 0x002fea0003800000 */
[C---:B------:R-:W-:Y:S01]  /*00b0*/  LOP3.LUT R19, R13.reuse, 0x7, RZ, 0xc0, !PT ;  /* 0x000000070d137812 */ /* 0x040fe200078ec0ff */
[----:B------:R-:W-:Y:S01]  /*00c0*/  HFMA2 R15, -RZ, RZ, 0, 0 ;  /* 0x00000000ff0f7431 */ /* 0x000fe200000001ff */
[----:B------:R-:W-:Y:S02]  /*00d0*/  LOP3.LUT R12, R13, 0x7ffffff8, RZ, 0xc0, !PT ;  /* 0x7ffffff80d0c7812 */ /* 0x000fe400078ec0ff */
[----:B------:R-:W-:Y:S02]  /*00e0*/  IADD3 R2, PT, PT, R19, -0x1, RZ ;  /* 0xffffffff13027810 */ /* 0x000fe40007ffe0ff */
[----:B------:R-:W-:Y:S02]  /*00f0*/  LOP3.LUT R13, R13, 0x3, RZ, 0xc0, !PT ;  /* 0x000000030d0d7812 */ /* 0x000fe400078ec0ff */
[----:B------:R-:W-:Y:S02]  /*0100*/  ISETP.GE.U32.AND P0, PT, R2, 0x3, PT ;  /* 0x000000030200780c */ /* 0x000fe40003f06070 */
[----:B------:R-:W-:-:S11]  /*0110*/  IADD3 R14, PT, PT, -R12, RZ, RZ ;  /* 0x000000ff0c0e7210 */ /* 0x000fd60007ffe1ff */
.L_x_10:
[----:B------:R-:W0:Y:S01]  /*0120*/  LDC R10, c[0x0][0x39c] ;  /* 0x0000e700ff0a7b82 */ /* 0x000e220000000800 */
[----:B------:R-:W-:Y:S02]  /*0130*/  MOV R17, RZ ;  /* 0x000000ff00117202 */ /* 0x000fe40000000f00 */
[----:B------:R-:W-:Y:S02]  /*0140*/  MOV R18, RZ ;  /* 0x000000ff00127202 */ /* 0x000fe40000000f00 */
[----:B0-----:R-:W-:Y:S01]  /*0150*/  ISETP.GE.U32.AND P1, PT, R10, 0x8, PT ;  /* 0x000000080a00780c */ /* 0x001fe20003f26070 */
[----:B------:R-:W-:-:S12]  /*0160*/  IMAD R16, R15, R10, RZ ;  /* 0x0000000a0f107224 */ /* 0x000fd800078e02ff */
[----:B------:R-:W-:Y:S05]  /*0170*/  @!P1 BRA `(.L_x_6) ;  /* 0x0000000000c89947 */ /* 0x000fea0003800000 */
[----:B------:R-:W0:Y:S01]  /*0180*/  LDC.64 R2, c[0x0][0x380] ;  /* 0x0000e000ff027b82 */ /* 0x000e220000000a00 */
[----:B------:R-:W-:Y:S02]  /*0190*/  MOV R18, RZ ;  /* 0x000000ff00127202 */ /* 0x000fe40000000f00 */
[----:B------:R-:W-:Y:S02]  /*01a0*/  MOV R17, R0 ;  /* 0x0000000000117202 */ /* 0x000fe40000000f00 */
[----:B------:R-:W-:Y:S01]  /*01b0*/  MOV R11, R14 ;  /* 0x0000000e000b7202 */ /* 0x000fe20000000f00 */
[----:B0-----:R-:W-:-:S03]  /*01c0*/  IMAD.WIDE.U32 R2, R16, 0x4, R2 ;  /* 0x0000000410027825 */ /* 0x001fc600078e0002 */
[----:B------:R-:W-:-:S04]  /*01d0*/  IADD3 R5, P1, PT, R2, 0x10, RZ ;  /* 0x0000001002057810 */ /* 0x000fc80007f3e0ff */
[----:B------:R-:W-:-:S09]  /*01e0*/  IADD3.X R6, PT, PT, RZ, R3, RZ, P1, !PT ;  /* 0x00000003ff067210 */ /* 0x000fd20000ffe4ff */
.L_x_7:
[----:B------:R-:W0:Y:S01]  /*01f0*/  LDC.64 R28, c[0x0][0x388] ;  /* 0x0000e200ff1c7b82 */ /* 0x000e220000000a00 */
[----:B------:R-:W-:Y:S02]  /*0200*/  MOV R2, R5 ;  /* 0x0000000500027202 */ /* 0x000fe40000000f00 */
[----:B------:R-:W-:-:S05]  /*0210*/  MOV R3, R6 ;  /* 0x0000000600037202 */ /* 0x000fca0000000f00 */
[----:B------:R-:W1:Y:S01]  /*0220*/  LDC R25, c[0x0][0x3a0] ;  /* 0x0000e800ff197b82 */ /* 0x000e620000000800 */
[----:B------:R-:W2:Y:S04]  /*0230*/  LDG.E R21, desc[UR6][R2.64+-0x10] ;  /* 0xfffff00602157981 */ /* 0x000ea8000c1e1900 */
[----:B------:R-:W3:Y:S01]  /*0240*/  LDG.E R24, desc[UR6][R2.64+-0xc] ;  /* 0xfffff40602187981 */ /* 0x000ee2000c1e1900 */
[----:B0-----:R-:W-:-:S05]  /*0250*/  IMAD.WIDE R28, R17, 0x4, R28 ;  /* 0x00000004111c7825 */ /* 0x001fca00078e021c */
[----:B------:R-:W2:Y:S01]  /*0260*/  LDG.E R26, desc[UR6][R28.64] ;  /* 0x000000061c1a7981 */ /* 0x000ea2000c1e1900 */
[----:B-1----:R-:W-:-:S05]  /*0270*/  IMAD.WIDE R22, R25, 0x4, R28 ;  /* 0x0000000419167825 */ /* 0x002fca00078e021c */
[----:B------:R0:W3:Y:S01]  /*0280*/  LDG.E R27, desc[UR6][R22.64] ;  /* 0x00000006161b7981 */ /* 0x0000e2000c1e1900 */
[----:B------:R-:W-:-:S03]  /*0290*/  IMAD.WIDE R4, R25, 0x4, R22 ;  /* 0x0000000419047825 */ /* 0x000fc600078e0216 */
[----:B------:R-:W4:Y:S01]  /*02a0*/  LDG.E R29, desc[UR6][R2.64+-0x4] ;  /* 0xfffffc06021d7981 */ /* 0x000f22000c1e1900 */
[----:B------:R-:W-:-:S03]  /*02b0*/  IMAD.WIDE R6, R25, 0x4, R4 ;  /* 0x0000000419067825 */ /* 0x000fc600078e0204 */
[----:B------:R-:W5:Y:S01]  /*02c0*/  LDG.E R5, desc[UR6][R4.64] ;  /* 0x0000000604057981 */ /* 0x000f62000c1e1900 */
[----:B------:R-:W-:-:S03]  /*02d0*/  IMAD.WIDE R8, R25, 0x4, R6 ;  /* 0x0000000419087825 */ /* 0x000fc600078e0206 */
[----:B------:R-:W4:Y:S04]  /*02e0*/  LDG.E R6, desc[UR6][R6.64] ;  /* 0x0000000606067981 */ /* 0x000f28000c1e1900 */
[----:B------:R-:W4:Y:S04]  /*02f0*/  LDG.E R4, desc[UR6][R2.64+0x4] ;  /* 0x0000040602047981 */ /* 0x000f28000c1e1900 */
[----:B------:R-:W4:Y:S01]  /*0300*/  LDG.E R7, desc[UR6][R2.64] ;  /* 0x0000000602077981 */ /* 0x000f22000c1e1900 */
[----:B--2---:R-:W-:-:S03]  /*0310*/  IMAD R26, R21, R26, R18 ;  /* 0x0000001a151a7224 */ /* 0x004fc600078e0212 */
[----:B------:R-:W5:Y:S01]  /*0320*/  LDG.E R18, desc[UR6][R2.64+-0x8] ;  /* 0xfffff80602127981 */ /* 0x000f62000c1e1900 */
[----:B------:R-:W-:-:S03]  /*0330*/  IMAD.WIDE R20, R25, 0x4, R8 ;  /* 0x0000000419147825 */ /* 0x000fc600078e0208 */
[----:B------:R-:W2:Y:S01]  /*0340*/  LDG.E R8, desc[UR6][R8.64] ;  /* 0x0000000608087981 */ /* 0x000ea2000c1e1900 */
[----:B0-----:R-:W-:-:S03]  /*0350*/  IMAD.WIDE R22, R25, 0x4, R20 ;  /* 0x0000000419167825 */ /* 0x001fc600078e0214 */
[----:B------:R-:W2:Y:S01]  /*0360*/  LDG.E R20, desc[UR6][R20.64] ;  /* 0x0000000614147981 */ /* 0x000ea2000c1e1900 */
[----:B---3--:R-:W-:Y:S02]  /*0370*/  IMAD R28, R24, R27, R26 ;  /* 0x0000001b181c7224 */ /* 0x008fe400078e021a */
[----:B------:R-:W-:Y:S01]  /*0380*/  IMAD.WIDE R26, R25, 0x4, R22 ;  /* 0x00000004191a7825 */ /* 0x000fe200078e0216 */
[----:B------:R-:W3:Y:S04]  /*0390*/  LDG.E R24, desc[UR6][R22.64] ;  /* 0x0000000616187981 */ /* 0x000ee8000c1e1900 */
[----:B------:R-:W3:Y:S04]  /*03a0*/  LDG.E R9, desc[UR6][R2.64+0xc] ;  /* 0x00000c0602097981 */ /* 0x000ee8000c1e1900 */
[----:B------:R-:W3:Y:S04]  /*03b0*/  LDG.E R21, desc[UR6][R2.64+0x8] ;  /* 0x0000080602157981 */ /* 0x000ee8000c1e1900 */
[----:B------:R-:W3:Y:S01]  /*03c0*/  LDG.E R26, desc[UR6][R26.64] ;  /* 0x000000061a1a7981 */ /* 0x000ee2000c1e1900 */
[----:B------:R-:W-:-:S04]  /*03d0*/  IADD3 R11, PT, PT, R11, 0x8, RZ ;  /* 0x000000080b0b7810 */ /* 0x000fc80007ffe0ff */
[----:B------:R-:W-:Y:S02]  /*03e0*/  ISETP.NE.AND P1, PT, R11, RZ, PT ;  /* 0x000000ff0b00720c */ /* 0x000fe40003f25270 */
[----:B------:R-:W-:Y:S01]  /*03f0*/  LEA R17, R25, R17, 0x3 ;  /* 0x0000001119117211 */ /* 0x000fe200078e18ff */
[----:B-----5:R-:W-:-:S04]  /*0400*/  IMAD R5, R18, R5, R28 ;  /* 0x0000000512057224 */ /* 0x020fc800078e021c */
[----:B----4-:R-:W-:-:S04]  /*0410*/  IMAD R5, R29, R6, R5 ;  /* 0x000000061d057224 */ /* 0x010fc800078e0205 */
[----:B--2---:R-:W-:-:S04]  /*0420*/  IMAD R5, R7, R8, R5 ;  /* 0x0000000807057224 */ /* 0x004fc800078e0205 */
[----:B------:R-:W-:Y:S01]  /*0430*/  IMAD R4, R4, R20, R5 ;  /* 0x0000001404047224 */ /* 0x000fe200078e0205 */
[----:B------:R-:W-:-:S04]  /*0440*/  IADD3 R5, P2, PT, R2, 0x20, RZ ;  /* 0x0000002002057810 */ /* 0x000fc80007f5e0ff */
[----:B------:R-:W-:Y:S01]  /*0450*/  IADD3.X R6, PT, PT, RZ, R3, RZ, P2, !PT ;  /* 0x00000003ff067210 */ /* 0x000fe200017fe4ff */
[----:B---3--:R-:W-:-:S04]  /*0460*/  IMAD R4, R21, R24, R4 ;  /* 0x0000001815047224 */ /* 0x008fc800078e0204 */
[----:B------:R-:W-:Y:S01]  /*0470*/  IMAD R18, R9, R26, R4 ;  /* 0x0000001a09127224 */ /* 0x000fe200078e0204 */
[----:B------:R-:W-:Y:S06]  /*0480*/  @P1 BRA `(.L_x_7) ;  /* 0xfffffffc00581947 */ /* 0x000fec000383ffff */
[----:B------:R-:W-:-:S07]  /*0490*/  MOV R17, R12 ;  /* 0x0000000c00117202 */ /* 0x000fce0000000f00 */
.L_x_6:
[----:B------:R-:W-:-:S13]  /*04a0*/  ISETP.NE.AND P1, PT, R19, RZ, PT ;  /* 0x000000ff1300720c */ /* 0x000fda0003f25270 */
[----:B------:R-:W-:Y:S05]  /*04b0*/  @!P1 BRA `(.L_x_8) ;  /* 0x0000000000fc9947 */ /* 0x000fea0003800000 */
[----:B------:R-:W-:Y:S01]  /*04c0*/  ISETP.NE.AND P1, PT, R13, RZ, PT ;  /* 0x000000ff0d00720c */ /* 0x000fe20003f25270 */
[----:B------:R-:W-:-:S12]  /*04d0*/  @!P0 BRA `(.L_x_9) ;  /* 0x0000000000708947 */ /* 0x000fd80003800000 */
[----:B------:R-:W0:Y:S01]  /*04e0*/  LDC R11, c[0x0][0x3a0] ;  /* 0x0000e800ff0b7b82 */ /* 0x000e220000000800 */
[CC--:B------:R-:W-:Y:S02]  /*04f0*/  IADD3 R9, PT, PT, R16.reuse, R17.reuse, RZ ;  /* 0x0000001110097210 */ /* 0x0c0fe40007ffe0ff */
[----:B------:R-:W-:-:S05]  /*0500*/  IADD3 R20, P2, PT, R16, R17, RZ ;  /* 0x0000001110147210 */ /* 0x000fca0007f5e0ff */
[----:B------:R-:W1:Y:S08]  /*0510*/  LDC.64 R4, c[0x0][0x388] ;  /* 0x0000e200ff047b82 */ /* 0x000e700000000a00 */
[----:B------:R-:W2:Y:S08]  /*0520*/  LDC.64 R6, c[0x0][0x380] ;  /* 0x0000e000ff067b82 */ /* 0x000eb00000000a00 */
[----:B------:R-:W3:Y:S01]  /*0530*/  LDC.64 R2, c[0x0][0x380] ;  /* 0x0000e000ff027b82 */ /* 0x000ee20000000a00 */
[----:B0-----:R-:W-:-:S04]  /*0540*/  IMAD R21, R17, R11, R0 ;  /* 0x0000000b11157224 */ /* 0x001fc800078e0200 */
[----:B-1----:R-:W-:Y:S01]  /*0550*/  IMAD.WIDE R4, R21, 0x4, R4 ;  /* 0x0000000415047825 */ /* 0x002fe200078e0204 */
[----:B------:R-:W-:-:S03]  /*0560*/  IADD3.X R21, PT, PT, RZ, RZ, RZ, P2, !PT ;  /* 0x000000ffff157210 */ /* 0x000fc600017fe4ff */
[----:B--2---:R-:W-:-:S04]  /*0570*/  IMAD.WIDE.U32 R6, R9, 0x4, R6 ;  /* 0x0000000409067825 */ /* 0x004fc800078e0006 */
[----:B------:R-:W-:Y:S02]  /*0580*/  IMAD.WIDE R8, R11, 0x4, R4 ;  /* 0x000000040b087825 */ /* 0x000fe400078e0204 */
[----:B------:R-:W2:Y:S01]  /*0590*/  LDG.E R7, desc[UR6][R6.64] ;  /* 0x0000000606077981 */ /* 0x000ea2000c1e1900 */
[----:B---3--:R-:W-:-:S03]  /*05a0*/  LEA R2, P2, R20, R2, 0x2 ;  /* 0x0000000214027211 */ /* 0x008fc600078410ff */
[----:B------:R-:W2:Y:S01]  /*05b0*/  LDG.E R4, desc[UR6][R4.64] ;  /* 0x0000000604047981 */ /* 0x000ea2000c1e1900 */
[----:B------:R-:W-:Y:S01]  /*05c0*/  LEA.HI.X R3, R20, R3, R21, 0x2, P2 ;  /* 0x0000000314037211 */ /* 0x000fe200010f1415 */
[C---:B------:R-:W-:Y:S02]  /*05d0*/  IMAD.WIDE R20, R11.reuse, 0x4, R8 ;  /* 0x000000040b147825 */ /* 0x040fe400078e0208 */
[----:B------:R-:W3:Y:S04]  /*05e0*/  LDG.E R8, desc[UR6][R8.64] ;  /* 0x0000000608087981 */ /* 0x000ee8000c1e1900 */
[----:B------:R-:W3:Y:S01]  /*05f0*/  LDG.E R24, desc[UR6][R2.64+0x4] ;  /* 0x0000040602187981 */ /* 0x000ee2000c1e1900 */
[----:B------:R-:W-:-:S03]  /*0600*/  IMAD.WIDE R22, R11, 0x4, R20 ;  /* 0x000000040b167825 */ /* 0x000fc600078e0214 */
[----:B------:R-:W4:Y:S04]  /*0610*/  LDG.E R20, desc[UR6][R20.64] ;  /* 0x0000000614147981 */ /* 0x000f28000c1e1900 */
[----:B------:R-:W4:Y:S04]  /*0620*/  LDG.E R26, desc[UR6][R2.64+0x8] ;  /* 0x00000806021a7981 */ /* 0x000f28000c1e1900 */
[----:B------:R-:W5:Y:S04]  /*0630*/  LDG.E R22, desc[UR6][R22.64] ;  /* 0x0000000616167981 */ /* 0x000f68000c1e1900 */
[----:B------:R-:W5:Y:S01]  /*0640*/  LDG.E R28, desc[UR6][R2.64+0xc] ;  /* 0x00000c06021c7981 */ /* 0x000f62000c1e1900 */
[----:B------:R-:W-:Y:S01]  /*0650*/  IADD3 R17, PT, PT, R17, 0x4, RZ ;  /* 0x0000000411117810 */ /* 0x000fe20007ffe0ff */
[----:B--2---:R-:W-:-:S04]  /*0660*/  IMAD R7, R7, R4, R18 ;  /* 0x0000000407077224 */ /* 0x004fc800078e0212 */
[----:B---3--:R-:W-:-:S04]  /*0670*/  IMAD R7, R24, R8, R7 ;  /* 0x0000000818077224 */ /* 0x008fc800078e0207 */
[----:B----4-:R-:W-:-:S04]  /*0680*/  IMAD R7, R26, R20, R7 ;  /* 0x000000141a077224 */ /* 0x010fc800078e0207 */
[----:B-----5:R-:W-:-:S07]  /*0690*/  IMAD R18, R28, R22, R7 ;  /* 0x000000161c127224 */ /* 0x020fce00078e0207 */
.L_x_9:
[----:B------:R-:W-:Y:S05]  /*06a0*/  @!P1 BRA `(.L_x_8) ;  /* 0x0000000000809947 */ /* 0x000fea0003800000 */
[----:B------:R-:W-:Y:S01]  /*06b0*/  ISETP.NE.AND P2, PT, R13, 0x1, PT ;  /* 0x000000010d00780c */ /* 0x000fe20003f45270 */
[----:B------:R-:W0:Y:S01]  /*06c0*/  LDC.64 R8, c[0x0][0x380] ;  /* 0x0000e000ff087b82 */ /* 0x000e220000000a00 */
[----:B------:R-:W-:-:S07]  /*06d0*/  LOP3.LUT P1, RZ, R10, 0x1, RZ, 0xc0, !PT ;  /* 0x000000010aff7812 */ /* 0x000fce000782c0ff */
[----:B------:R-:W1:Y:S04]  /*06e0*/  LDC.64 R10, c[0x0][0x388] ;  /* 0x0000e200ff0a7b82 */ /* 0x000e680000000a00 */
[CC--:B------:R-:W-:Y:S02]  /*06f0*/  @P2 IADD3 R21, P3, PT, R16.reuse, R17.reuse, RZ ;  /* 0x0000001110152210 */ /* 0x0c0fe40007f7e0ff */
[----:B------:R-:W-:Y:S02]  /*0700*/  @P2 IADD3 R25, PT, PT, R16, R17, RZ ;  /* 0x0000001110192210 */ /* 0x000fe40007ffe0ff */
[----:B------:R-:W2:Y:S01]  /*0710*/  @P2 LDC R23, c[0x0][0x3a0] ;  /* 0x0000e800ff172b82 */ /* 0x000ea20000000800 */
[----:B------:R-:W-:-:S07]  /*0720*/  @P2 IADD3.X R22, PT, PT, RZ, RZ, RZ, P3, !PT ;  /* 0x000000ffff162210 */ /* 0x000fce0001ffe4ff */
[----:B------:R-:W3:Y:S01]  /*0730*/  @P2 LDC.64 R2, c[0x0][0x380] ;  /* 0x0000e000ff022b82 */ /* 0x000ee20000000a00 */
[----:B0-----:R-:W-:-:S06]  /*0740*/  @P2 IMAD.WIDE.U32 R8, R25, 0x4, R8 ;  /* 0x0000000419082825 */ /* 0x001fcc00078e0008 */
[----:B------:R-:W4:Y:S01]  /*0750*/  @P2 LDG.E R9, desc[UR6][R8.64] ;  /* 0x0000000608092981 */ /* 0x000f22000c1e1900 */
[----:B------:R-:W0:Y:S08]  /*0760*/  @P1 LDC R20, c[0x0][0x3a0] ;  /* 0x0000e800ff141b82 */ /* 0x000e300000000800 */
[----:B------:R-:W5:Y:S01]  /*0770*/  LDC.64 R4, c[0x0][0x380] ;  /* 0x0000e000ff047b82 */ /* 0x000f620000000a00 */
[C---:B--2---:R-:W-:Y:S01]  /*0780*/  @P2 IMAD R27, R17.reuse, R23, R0 ;  /* 0x00000017111b2224 */ /* 0x044fe200078e0200 */
[----:B------:R-:W-:-:S03]  /*0790*/  @P2 IADD3 R17, PT, PT, R17, 0x2, RZ ;  /* 0x0000000211112810 */ /* 0x000fc60007ffe0ff */
[----:B-1----:R-:W-:-:S03]  /*07a0*/  @P2 IMAD.WIDE R10, R27, 0x4, R10 ;  /* 0x000000041b0a2825 */ /* 0x002fc600078e020a */
[----:B------:R-:W1:Y:S01]  /*07b0*/  LDC.64 R6, c[0x0][0x388] ;  /* 0x0000e200ff067b82 */ /* 0x000e620000000a00 */
[----:B---3--:R-:W-:-:S04]  /*07c0*/  @P2 LEA R2, P3, R21, R2, 0x2 ;  /* 0x0000000215022211 */ /* 0x008fc800078610ff */
[----:B------:R-:W-:Y:S01]  /*07d0*/  @P2 LEA.HI.X R3, R21, R3, R22, 0x2, P3 ;  /* 0x0000000315032211 */ /* 0x000fe200018f1416 */
[----:B------:R-:W-:Y:S01]  /*07e0*/  @P2 IMAD.WIDE R22, R23, 0x4, R10 ;  /* 0x0000000417162825 */ /* 0x000fe200078e020a */
[----:B------:R-:W-:Y:S02]  /*07f0*/  @P1 IADD3 R21, PT, PT, R16, R17, RZ ;  /* 0x0000001110151210 */ /* 0x000fe40007ffe0ff */
[----:B------:R-:W4:Y:S01]  /*0800*/  @P2 LDG.E R16, desc[UR6][R10.64] ;  /* 0x000000060a102981 */ /* 0x000f22000c1e1900 */
[----:B0-----:R-:W-:-:S03]  /*0810*/  @P1 IMAD R17, R17, R20, R0 ;  /* 0x0000001411111224 */ /* 0x001fc600078e0200 */
[----:B------:R-:W2:Y:S01]  /*0820*/  @P2 LDG.E R2, desc[UR6][R2.64+0x4] ;  /* 0x0000040602022981 */ /* 0x000ea2000c1e1900 */
[----:B-----5:R-:W-:-:S03]  /*0830*/  @P1 IMAD.WIDE.U32 R4, R21, 0x4, R4 ;  /* 0x0000000415041825 */ /* 0x020fc600078e0004 */
[----:B------:R-:W2:Y:S04]  /*0840*/  @P2 LDG.E R22, desc[UR6][R22.64] ;  /* 0x0000000616162981 */ /* 0x000ea8000c1e1900 */
[----:B------:R-:W3:Y:S01]  /*0850*/  @P1 LDG.E R5, desc[UR6][R4.64] ;  /* 0x0000000604051981 */ /* 0x000ee2000c1e1900 */
[----:B-1----:R-:W-:-:S06]  /*0860*/  @P1 IMAD.WIDE R6, R17, 0x4, R6 ;  /* 0x0000000411061825 */ /* 0x002fcc00078e0206 */
[----:B------:R-:W3:Y:S01]  /*0870*/  @P1 LDG.E R6, desc[UR6][R6.64] ;  /* 0x0000000606061981 */ /* 0x000ee2000c1e1900 */
[----:B----4-:R-:W-:-:S04]  /*0880*/  @P2 IMAD R9, R9, R16, R18 ;  /* 0x0000001009092224 */ /* 0x010fc800078e0212 */
[----:B--2---:R-:W-:-:S04]  /*0890*/  @P2 IMAD R18, R2, R22, R9 ;  /* 0x0000001602122224 */ /* 0x004fc800078e0209 */
[----:B---3--:R-:W-:-:S07]  /*08a0*/  @P1 IMAD R18, R5, R6, R18 ;  /* 0x0000000605121224 */ /* 0x008fce00078e0212 */
.L_x_8:
[----:B------:R-:W0:Y:S01]  /*08b0*/  LDCU UR4, c[0x0][0x3a0] ;  /* 0x00007400ff0477ac */ /* 0x000e220008000800 */
[----:B------:R-:W1:Y:S01]  /*08c0*/  LDC.64 R2, c[0x0][0x390] ;  /* 0x0000e400ff027b82 */ /* 0x000e620000000a00 */
[C---:B0-----:R-:W-:Y:S01]  /*08d0*/  IMAD R5, R15.reuse, UR4, R0 ;  /* 0x000000040f057c24 */ /* 0x041fe2000f8e0200 */
[----:B------:R-:W0:Y:S01]  /*08e0*/  LDCU UR4, c[0x0][0x398] ;  /* 0x00007300ff0477ac */ /* 0x000e220008000800 */
[----:B------:R-:W-:Y:S02]  /*08f0*/  IADD3 R15, PT, PT, R15, 0x1, RZ ;  /* 0x000000010f0f7810 */ /* 0x000fe40007ffe0ff */
[----:B-1----:R-:W-:-:S05]  /*0900*/  IMAD.WIDE R2, R5, 0x4, R2 ;  /* 0x0000000405027825 */ /* 0x002fca00078e0202 */
[----:B------:R1:W-:Y:S01]  /*0910*/  STG.E desc[UR6][R2.64], R18 ;  /* 0x0000001202007986 */ /* 0x0003e2000c101906 */
[----:B0-----:R-:W-:-:S13]  /*0920*/  ISETP.NE.AND P1, PT, R15, UR4, PT ;  /* 0x000000040f007c0c */ /* 0x001fda000bf25270 */
[----:B-1----:R-:W-:Y:S05]  /*0930*/  @!P1 EXIT ;  /* 0x000000000000994d */ /* 0x002fea0003800000 */
[----:B------:R-:W-:Y:S05]  /*0940*/  BRA `(.L_x_10) ;  /* 0xfffffff400f47947 */ /* 0x000fea000383ffff */
.L_x_5:
[C---:B------:R-:W-:Y:S01]  /*0950*/  ISETP.GE.U32.AND P0, PT, R2.reuse, 0x8, PT ;  /* 0x000000080200780c */ /* 0x040fe20003f06070 */
[----:B------:R-:W-:Y:S01]  /*0960*/  HFMA2 R4, -RZ, RZ, 0, 0 ;  /* 0x00000000ff047431 */ /* 0x000fe200000001ff */
[----:B------:R-:W-:-:S04]  /*0970*/  LOP3.LUT R5, R2, 0x7, RZ, 0xc0, !PT ;  /* 0x0000000702057812 */ /* 0x000fc800078ec0ff */
[----:B------:R-:W-:-:S07]  /*0980*/  ISETP.NE.AND P1, PT, R5, RZ, PT ;  /* 0x000000ff0500720c */ /* 0x000fce0003f25270 */
[----:B------:R-:W-:Y:S06]  /*0990*/  @!P0 BRA `(.L_x_11) ;  /* 0x00000000005c8947 */ /* 0x000fec0003800000 */
[----:B------:R-:W0:Y:S01]  /*09a0*/  LDC.64 R6, c[0x0][0x390] ;  /* 0x0000e400ff067b82 */ /* 0x000e220000000a00 */
[----:B------:R-:W-:Y:S01]  /*09b0*/  LOP3.LUT R4, R2, 0x7ffffff8, RZ, 0xc0, !PT ;  /* 0x7ffffff802047812 */ /* 0x000fe200078ec0ff */
[----:B------:R-:W-:-:S06]  /*09c0*/  UMOV UR4, URZ ;  /* 0x000000ff00047c82 */ /* 0x000fcc0008000000 */
.L_x_12:
[----:B-1----:R-:W-:Y:S01]  /*09d0*/  IMAD R9, R3, UR4, R0 ;  /* 0x0000000403097c24 */ /* 0x002fe2000f8e0200 */
[----:B------:R-:W-:-:S03]  /*09e0*/  UIADD3 UR4, UPT, UPT, UR4, 0x8, URZ ;  /* 0x0000000804047890 */ /* 0x000fc6000fffe0ff */
[----:B0-----:R-:W-:-:S03]  /*09f0*/  IMAD.WIDE R8, R9, 0x4, R6 ;  /* 0x0000000409087825 */ /* 0x001fc600078e0206 */
[----:B------:R-:W-:Y:S02]  /*0a00*/  ISETP.NE.AND P0, PT, R4, UR4, PT ;  /* 0x0000000404007c0c */ /* 0x000fe4000bf05270 */
[----:B------:R1:W-:Y:S01]  /*0a10*/  STG.E desc[UR6][R8.64], RZ ;  /* 0x000000ff08007986 */ /* 0x0003e2000c101906 */
[----:B------:R-:W-:-:S05]  /*0a20*/  IMAD.WIDE R10, R3, 0x4, R8 ;  /* 0x00000004030a7825 */ /* 0x000fca00078e0208 */
        /* <DEDUP_REMOVED lines=13> */
[----:B------:R-:W-:Y:S05]  /*0b00*/  @P0 BRA `(.L_x_12) ;  /* 0xfffffffc00b00947 */ /* 0x000fea000383ffff */
.L_x_11:
[----:B------:R-:W-:Y:S05]  /*0b10*/  @!P1 EXIT ;  /* 0x000000000000994d */ /* 0x000fea0003800000 */
[----:B------:R-:W-:Y:S02]  /*0b20*/  ISETP.GE.U32.AND P0, PT, R5, 0x4, PT ;  /* 0x000000040500780c */ /* 0x000fe40003f06070 */
[----:B-1----:R-:W-:-:S04]  /*0b30*/  LOP3.LUT R14, R2, 0x3, RZ, 0xc0, !PT ;  /* 0x00000003020e7812 */ /* 0x002fc800078ec0ff */
[----:B------:R-:W-:-:S07]  /*0b40*/  ISETP.NE.AND P1, PT, R14, RZ, PT ;  /* 0x000000ff0e00720c */ /* 0x000fce0003f25270 */
[----:B------:R-:W-:Y:S06]  /*0b50*/  @!P0 BRA `(.L_x_13) ;  /* 0x00000000002c8947 */ /* 0x000fec0003800000 */
[----:B------:R-:W0:Y:S01]  /*0b60*/  LDC.64 R6, c[0x0][0x390] ;  /* 0x0000e400ff067b82 */ /* 0x000e220000000a00 */
[C---:B------:R-:W-:Y:S01]  /*0b70*/  IMAD R5, R4.reuse, R3, R0 ;  /* 0x0000000304057224 */ /* 0x040fe200078e0200 */
[----:B------:R-:W-:-:S03]  /*0b80*/  IADD3 R4, PT, PT, R4, 0x4, RZ ;  /* 0x0000000404047810 */ /* 0x000fc60007ffe0ff */
[----:B0-----:R-:W-:-:S05]  /*0b90*/  IMAD.WIDE R6, R5, 0x4, R6 ;  /* 0x0000000405067825 */ /* 0x001fca00078e0206 */
[----:B------:R0:W-:Y:S01]  /*0ba0*/  STG.E desc[UR6][R6.64], RZ ;  /* 0x000000ff06007986 */ /* 0x0001e2000c101906 */
[----:B------:R-:W-:-:S05]  /*0bb0*/  IMAD.WIDE R8, R3, 0x4, R6 ;  /* 0x0000000403087825 */ /* 0x000fca00078e0206 */
[----:B------:R0:W-:Y:S01]  /*0bc0*/  STG.E desc[UR6][R8.64], RZ ;  /* 0x000000ff08007986 */ /* 0x0001e2000c101906 */
[----:B------:R-:W-:-:S05]  /*0bd0*/  IMAD.WIDE R10, R3, 0x4, R8 ;  /* 0x00000004030a7825 */ /* 0x000fca00078e0208 */
[----:B------:R0:W-:Y:S01]  /*0be0*/  STG.E desc[UR6][R10.64], RZ ;  /* 0x000000ff0a007986 */ /* 0x0001e2000c101906 */
[----:B------:R-:W-:-:S05]  /*0bf0*/  IMAD.WIDE R12, R3, 0x4, R10 ;  /* 0x00000004030c7825 */ /* 0x000fca00078e020a */
[----:B------:R0:W-:Y:S02]  /*0c00*/  STG.E desc[UR6][R12.64], RZ ;  /* 0x000000ff0c007986 */ /* 0x0001e4000c101906 */
.L_x_13:
[----:B------:R-:W-:Y:S05]  /*0c10*/  @!P1 EXIT ;  /* 0x000000000000994d */ /* 0x000fea0003800000 */
[----:B------:R-:W-:Y:S02]  /*0c20*/  ISETP.NE.AND P0, PT, R14, 0x1, PT ;  /* 0x000000010e00780c */ /* 0x000fe40003f05270 */
[----:B------:R-:W-:-:S04]  /*0c30*/  LOP3.LUT R2, R2, 0x1, RZ, 0xc0, !PT ;  /* 0x0000000102027812 */ /* 0x000fc800078ec0ff */
[----:B------:R-:W-:-:S07]  /*0c40*/  ISETP.NE.U32.AND P1, PT, R2, 0x1, PT ;  /* 0x000000010200780c */ /* 0x000fce0003f25070 */
[----:B------:R-:W-:Y:S06]  /*0c50*/  @!P0 BRA `(.L_x_14) ;  /* 0x00000000001c8947 */ /* 0x000fec0003800000 */
[----:B0-----:R-:W0:Y:S01]  /*0c60*/  LDC.64 R6, c[0x0][0x390] ;  /* 0x0000e400ff067b82 */ /* 0x001e220000000a00 */
[C---:B------:R-:W-:Y:S01]  /*0c70*/  IMAD R5, R4.reuse, R3, R0 ;  /* 0x0000000304057224 */ /* 0x040fe200078e0200 */
[----:B------:R-:W-:-:S03]  /*0c80*/  IADD3 R4, PT, PT, R4, 0x2, RZ ;  /* 0x0000000204047810 */ /* 0x000fc60007ffe0ff */
[----:B0-----:R-:W-:-:S05]  /*0c90*/  IMAD.WIDE R6, R5, 0x4, R6 ;  /* 0x0000000405067825 */ /* 0x001fca00078e0206 */
[----:B------:R1:W-:Y:S01]  /*0ca0*/  STG.E desc[UR6][R6.64], RZ ;  /* 0x000000ff06007986 */ /* 0x0003e2000c101906 */
[----:B------:R-:W-:-:S05]  /*0cb0*/  IMAD.WIDE R8, R3, 0x4, R6 ;  /* 0x0000000403087825 */ /* 0x000fca00078e0206 */
[----:B------:R1:W-:Y:S02]  /*0cc0*/  STG.E desc[UR6][R8.64], RZ ;  /* 0x000000ff08007986 */ /* 0x0003e4000c101906 */
.L_x_14:
[----:B------:R-:W-:Y:S05]  /*0cd0*/  @P1 EXIT ;  /* 0x000000000000194d */ /* 0x000fea0003800000 */
[----:B01----:R-:W0:Y:S01]  /*0ce0*/  LDC.64 R6, c[0x0][0x390] ;  /* 0x0000e400ff067b82 */ /* 0x003e220000000a00 */
[----:B------:R-:W-:-:S04]  /*0cf0*/  IMAD R3, R4, R3, R0 ;  /* 0x0000000304037224 */ /* 0x000fc800078e0200 */
[----:B0-----:R-:W-:-:S05]  /*0d00*/  IMAD.WIDE R2, R3, 0x4, R6 ;  /* 0x0000000403027825 */ /* 0x001fca00078e0206 */
[----:B------:R-:W-:Y:S01]  /*0d10*/  STG.E desc[UR6][R2.64], RZ ;  /* 0x000000ff02007986 */ /* 0x000fe2000c101906 */
[----:B------:R-:W-:Y:S05]  /*0d20*/  EXIT ;  /* 0x000000000000794d */ /* 0x000fea0003800000 */
.L_x_15:
        /* <DEDUP_REMOVED lines=13> */
.L_x_42:


//--------------------- .text._Z9matMulRowPiS_S_iii --------------------------
	.section	.text._Z9matMulRowPiS_S_iii,"ax",@progbits
	.align	128
        .global         _Z9matMulRowPiS_S_iii
        .type           _Z9matMulRowPiS_S_iii,@function
        .size           _Z9matMulRowPiS_S_iii,(.L_x_43 - _Z9matMulRowPiS_S_iii)
        .other          _Z9matMulRowPiS_S_iii,@"STO_CUDA_ENTRY STV_DEFAULT"
_Z9matMulRowPiS_S_iii:
.text._Z9matMulRowPiS_S_iii:
[----:B------:R-:W-:Y:S01]  /*0000*/  LDC R1, c[0x0][0x37c] ;  /* 0x0000df00ff017b82 */ /* 0x000fe20000000800 */
[----:B------:R-:W0:Y:S07]  /*0010*/  S2R R2, SR_TID.X ;  /* 0x0000000000027919 */ /* 0x000e2e0000002100 */
[----:B------:R-:W1:Y:S01]  /*0020*/  LDC R11, c[0x0][0x3a0] ;  /* 0x0000e800ff0b7b82 */ /* 0x000e620000000800 */
[----:B------:R-:W0:Y:S01]  /*0030*/  LDCU UR4, c[0x0][0x398] ;  /* 0x00007300ff0477ac */ /* 0x000e220008000800 */
[----:B-1----:R-:W-:-:S04]  /*0040*/  ISETP.GE.AND P0, PT, R11, 0x1, PT ;  /* 0x000000010b00780c */ /* 0x002fc80003f06270 */
[----:B0-----:R-:W-:-:S13]  /*0050*/  ISETP.GE.OR P0, PT, R2, UR4, !P0 ;  /* 0x0000000402007c0c */ /* 0x001fda000c706670 */
[----:B------:R-:W-:Y:S05]  /*0060*/  @P0 EXIT ;  /* 0x000000000000094d */ /* 0x000fea0003800000 */
[----:B------:R-:W0:Y:S01]  /*0070*/  LDCU UR5, c[0x0][0x39c] ;  /* 0x00007380ff0577ac */ /* 0x000e220008000800 */
[----:B------:R-:W-:Y:S01]  /*0080*/  IMAD R0, R2, R11, RZ ;  /* 0x0000000b02007224 */ /* 0x000fe200078e02ff */
[----:B------:R-:W1:Y:S01]  /*0090*/  LDCU.64 UR10, c[0x0][0x358] ;  /* 0x00006b00ff0a77ac */ /* 0x000e620008000a00 */
[----:B0-----:R-:W-:-:S09]  /*00a0*/  UISETP.GE.AND UP0, UPT, UR5, 0x1, UPT ;  /* 0x000000010500788c */ /* 0x001fd2000bf06270 */
[----:B-1----:R-:W-:Y:S05]  /*00b0*/  BRA.U !UP0, `(.L_x_16) ;  /* 0x0000000908807547 */ /* 0x002fea000b800000 */
[----:B------:R-:W0:Y:S01]  /*00c0*/  LDCU.64 UR12, c[0x0][0x380] ;  /* 0x00007000ff0c77ac */ /* 0x000e220008000a00 */
[----:B------:R-:W-:Y:S02]  /*00d0*/  IMAD R2, R2, UR5, RZ ;  /* 0x0000000502027c24 */ /* 0x000fe4000f8e02ff */
[----:B------:R-:W-:Y:S01]  /*00e0*/  HFMA2 R5, -RZ, RZ, 0, 0 ;  /* 0x00000000ff057431 */ /* 0x000fe200000001ff */
[----:B------:R-:W-:Y:S01]  /*00f0*/  SHF.L.U32 R4, R11, 0x3, RZ ;  /* 0x000000030b047819 */ /* 0x000fe200000006ff */
[----:B------:R-:W-:Y:S02]  /*0100*/  ULOP3.LUT UR6, UR5, 0x7ffffff8, URZ, 0xc0, !UPT ;  /* 0x7ffffff805067892 */ /* 0x000fe4000f8ec0ff */
[----:B------:R-:W-:Y:S02]  /*0110*/  ULOP3.LUT UR8, UR5, 0x7, URZ, 0xc0, !UPT ;  /* 0x0000000705087892 */ /* 0x000fe4000f8ec0ff */
[----:B------:R-:W-:Y:S02]  /*0120*/  ULOP3.LUT UR5, UR5, 0x3, URZ, 0xc0, !UPT ;  /* 0x0000000305057892 */ /* 0x000fe4000f8ec0ff */
[----:B------:R-:W-:Y:S01]  /*0130*/  UIADD3 UR7, UPT, UPT, -UR6, URZ, URZ ;  /* 0x000000ff06077290 */ /* 0x000fe2000fffe1ff */
[----:B0-----:R-:W-:-:S04]  /*0140*/  LEA R3, P0, R2, UR12, 0x2 ;  /* 0x0000000c02037c11 */ /* 0x001fc8000f8010ff */
[----:B------:R-:W-:Y:S02]  /*0150*/  IADD3 R3, P1, PT, R3, 0x10, RZ ;  /* 0x0000001003037810 */ /* 0x000fe40007f3e0ff */
[----:B------:R-:W-:-:S05]  /*0160*/  LEA.HI.X R6, R2, UR13, RZ, 0x2, P0 ;  /* 0x0000000d02067c11 */ /* 0x000fca00080f14ff */
[----:B------:R-:W-:-:S07]  /*0170*/  IMAD.X R6, RZ, RZ, R6, P1 ;  /* 0x000000ffff067224 */ /* 0x000fce00008e0606 */
.L_x_22:
[----:B0-----:R-:W0:Y:S01]  /*0180*/  LDCU UR12, c[0x0][0x39c] ;  /* 0x00007380ff0c77ac */ /* 0x001e220008000800 */
[----:B------:R-:W-:Y:S01]  /*0190*/  MOV R10, RZ ;  /* 0x000000ff000a7202 */ /* 0x000fe20000000f00 */
[----:B------:R-:W-:Y:S01]  /*01a0*/  UMOV UR4, URZ ;  /* 0x000000ff00047c82 */ /* 0x000fe20008000000 */
[----:B0-----:R-:W-:-:S09]  /*01b0*/  UISETP.GE.U32.AND UP0, UPT, UR12, 0x8, UPT ;  /* 0x000000080c00788c */ /* 0x001fd2000bf06070 */
[----:B------:R-:W-:Y:S05]  /*01c0*/  BRA.U !UP0, `(.L_x_17) ;  /* 0x0000000108f47547 */ /* 0x000fea000b800000 */
[----:B------:R-:W0:Y:S01]  /*01d0*/  LDC R8, c[0x0][0x3a0] ;  /* 0x0000e800ff087b82 */ /* 0x000e220000000800 */
[----:B------:R-:W-:Y:S01]  /*01e0*/  MOV R10, RZ ;  /* 0x000000ff000a7202 */ /* 0x000fe20000000f00 */
[----:B------:R-:W-:Y:S01]  /*01f0*/  IMAD.MOV.U32 R24, RZ, RZ, R3 ;  /* 0x000000ffff187224 */ /* 0x000fe200078e0003 */
[----:B------:R-:W-:Y:S01]  /*0200*/  MOV R26, R6 ;  /* 0x00000006001a7202 */ /* 0x000fe20000000f00 */
[----:B------:R-:W-:-:S04]  /*0210*/  UMOV UR4, UR7 ;  /* 0x0000000700047c82 */ /* 0x000fc80008000000 */
[----:B------:R-:W1:Y:S01]  /*0220*/  LDC.64 R12, c[0x0][0x388] ;  /* 0x0000e200ff0c7b82 */ /* 0x000e620000000a00 */
[----:B0-----:R-:W-:Y:S01]  /*0230*/  IADD3 R7, PT, PT, R5, R8, RZ ;  /* 0x0000000805077210 */ /* 0x001fe20007ffe0ff */
[C-C-:B------:R-:W-:Y:S01]  /*0240*/  IMAD R9, R8.reuse, 0x2, R5.reuse ;  /* 0x0000000208097824 */ /* 0x140fe200078e0205 */
[C---:B------:R-:W-:Y:S01]  /*0250*/  LEA R25, R8.reuse, R5, 0x2 ;  /* 0x0000000508197211 */ /* 0x040fe200078e10ff */
[C-C-:B------:R-:W-:Y:S02]  /*0260*/  IMAD R11, R8.reuse, 0x3, R5.reuse ;  /* 0x00000003080b7824 */ /* 0x140fe400078e0205 */
[C-C-:B------:R-:W-:Y:S02]  /*0270*/  IMAD R27, R8.reuse, 0x5, R5.reuse ;  /* 0x00000005081b7824 */ /* 0x140fe400078e0205 */
[C-C-:B------:R-:W-:Y:S02]  /*0280*/  IMAD R29, R8.reuse, 0x6, R5.reuse ;  /* 0x00000006081d7824 */ /* 0x140fe400078e0205 */
[----:B------:R-:W-:-:S02]  /*0290*/  IMAD R8, R8, 0x7, R5 ;  /* 0x0000000708087824 */ /* 0x000fc400078e0205 */
[----:B-1----:R-:W-:-:S07]  /*02a0*/  IMAD.WIDE.U32 R16, R5, 0x4, R12 ;  /* 0x0000000405107825 */ /* 0x002fce00078e000c */
.L_x_18:
[----:B------:R-:W-:Y:S01]  /*02b0*/  MOV R14, R24 ;  /* 0x00000018000e7202 */ /* 0x000fe20000000f00 */
[----:B------:R-:W-:Y:S01]  /*02c0*/  IMAD.MOV.U32 R15, RZ, RZ, R26 ;  /* 0x000000ffff0f7224 */ /* 0x000fe200078e001a */
[----:B------:R-:W2:Y:S01]  /*02d0*/  LDG.E R20, desc[UR10][R16.64] ;  /* 0x0000000a10147981 */ /* 0x000ea2000c1e1900 */
[----:B------:R-:W-:-:S03]  /*02e0*/  IMAD.WIDE.U32 R18, R7, 0x4, R12 ;  /* 0x0000000407127825 */ /* 0x000fc600078e000c */
[----:B------:R-:W2:Y:S04]  /*02f0*/  LDG.E R21, desc[UR10][R14.64+-0x10] ;  /* 0xfffff00a0e157981 */ /* 0x000ea8000c1e1900 */
[----:B------:R0:W3:Y:S04]  /*0300*/  LDG.E R22, desc[UR10][R18.64] ;  /* 0x0000000a12167981 */ /* 0x0000e8000c1e1900 */
[----:B------:R-:W3:Y:S04]  /*0310*/  LDG.E R23, desc[UR10][R14.64+-0xc] ;  /* 0xfffff40a0e177981 */ /* 0x000ee8000c1e1900 */
[----:B------:R-:W4:Y:S01]  /*0320*/  LDG.E R26, desc[UR10][R14.64+-0x8] ;  /* 0xfffff80a0e1a7981 */ /* 0x000f22000c1e1900 */
[----:B0-----:R-:W-:-:S03]  /*0330*/  IMAD.WIDE.U32 R18, R9, 0x4, R12 ;  /* 0x0000000409127825 */ /* 0x001fc600078e000c */
[----:B------:R-:W5:Y:S04]  /*0340*/  LDG.E R28, desc[UR10][R14.64] ;  /* 0x0000000a0e1c7981 */ /* 0x000f68000c1e1900 */
[----:B------:R-:W4:Y:S01]  /*0350*/  LDG.E R24, desc[UR10][R18.64] ;  /* 0x0000000a12187981 */ /* 0x000f22000c1e1900 */
[----:B--2---:R-:W-:Y:S02]  /*0360*/  IMAD R10, R21, R20, R10 ;  /* 0x00000014150a7224 */ /* 0x004fe400078e020a */
[----:B------:R-:W-:-:S04]  /*0370*/  IMAD.WIDE.U32 R20, R11, 0x4, R12 ;  /* 0x000000040b147825 */ /* 0x000fc800078e000c */
[----:B---3--:R-:W-:Y:S02]  /*0380*/  IMAD R10, R23, R22, R10 ;  /* 0x00000016170a7224 */ /* 0x008fe400078e020a */
[----:B------:R-:W2:Y:S01]  /*0390*/  LDG.E R20, desc[UR10][R20.64] ;  /* 0x0000000a14147981 */ /* 0x000ea2000c1e1900 */
[----:B------:R-:W-:-:S05]  /*03a0*/  IMAD.WIDE.U32 R22, R25, 0x4, R12 ;  /* 0x0000000419167825 */ /* 0x000fca00078e000c */
[----:B------:R0:W5:Y:S04]  /*03b0*/  LDG.E R19, desc[UR10][R22.64] ;  /* 0x0000000a16137981 */ /* 0x000168000c1e1900 */
[----:B------:R-:W2:Y:S01]  /*03c0*/  LDG.E R21, desc[UR10][R14.64+-0x4] ;  /* 0xfffffc0a0e157981 */ /* 0x000ea2000c1e1900 */
[----:B----4-:R-:W-:-:S03]  /*03d0*/  IMAD R10, R26, R24, R10 ;  /* 0x000000181a0a7224 */ /* 0x010fc600078e020a */
[----:B------:R-:W3:Y:S01]  /*03e0*/  LDG.E R24, desc[UR10][R14.64+0x4] ;  /* 0x0000040a0e187981 */ /* 0x000ee2000c1e1900 */
[----:B0-----:R-:W-:-:S05]  /*03f0*/  IMAD.WIDE.U32 R22, R27, 0x4, R12 ;  /* 0x000000041b167825 */ /* 0x001fca00078e000c */
[----:B------:R-:W3:Y:S01]  /*0400*/  LDG.E R26, desc[UR10][R22.64] ;  /* 0x0000000a161a7981 */ /* 0x000ee2000c1e1900 */
[----:B--2---:R-:W-:-:S04]  /*0410*/  IMAD R10, R21, R20, R10 ;  /* 0x00000014150a7224 */ /* 0x004fc800078e020a */
[----:B-----5:R-:W-:Y:S02]  /*0420*/  IMAD R10, R28, R19, R10 ;  /* 0x000000131c0a7224 */ /* 0x020fe400078e020a */
[--C-:B------:R-:W-:Y:S01]  /*0430*/  IMAD.WIDE.U32 R18, R29, 0x4, R12.reuse ;  /* 0x000000041d127825 */ /* 0x100fe200078e000c */
[----:B------:R-:W2:Y:S03]  /*0440*/  LDG.E R28, desc[UR10][R14.64+0x8] ;  /* 0x0000080a0e1c7981 */ /* 0x000ea6000c1e1900 */
[----:B------:R-:W-:Y:S02]  /*0450*/  IMAD.WIDE.U32 R20, R8, 0x4, R12 ;  /* 0x0000000408147825 */ /* 0x000fe400078e000c */
[----:B------:R-:W2:Y:S04]  /*0460*/  LDG.E R18, desc[UR10][R18.64] ;  /* 0x0000000a12127981 */ /* 0x000ea8000c1e1900 */
[----:B------:R-:W4:Y:S04]  /*0470*/  LDG.E R20, desc[UR10][R20.64] ;  /* 0x0000000a14147981 */ /* 0x000f28000c1e1900 */
[----:B------:R-:W4:Y:S01]  /*0480*/  LDG.E R19, desc[UR10][R14.64+0xc] ;  /* 0x00000c0a0e137981 */ /* 0x000f22000c1e1900 */
[----:B------:R-:W-:Y:S01]  /*0490*/  UIADD3 UR4, UPT, UPT, UR4, 0x8, URZ ;  /* 0x0000000804047890 */ /* 0x000fe2000fffe0ff */
[----:B---3--:R-:W-:-:S03]  /*04a0*/  IMAD R10, R24, R26, R10 ;  /* 0x0000001a180a7224 */ /* 0x008fc600078e020a */
[----:B------:R-:W-:Y:S01]  /*04b0*/  UISETP.NE.AND UP0, UPT, UR4, URZ, UPT ;  /* 0x000000ff0400728c */ /* 0x000fe2000bf05270 */
[----:B------:R-:W-:Y:S01]  /*04c0*/  IADD3 R24, P0, PT, R14, 0x20, RZ ;  /* 0x000000200e187810 */ /* 0x000fe20007f1e0ff */
[C---:B------:R-:W-:Y:S01]  /*04d0*/  IMAD.IADD R9, R4.reuse, 0x1, R9 ;  /* 0x0000000104097824 */ /* 0x040fe200078e0209 */
[C---:B------:R-:W-:Y:S01]  /*04e0*/  IADD3 R7, PT, PT, R4.reuse, R7, RZ ;  /* 0x0000000704077210 */ /* 0x040fe20007ffe0ff */
[C---:B------:R-:W-:Y:S01]  /*04f0*/  IMAD.IADD R27, R4.reuse, 0x1, R27 ;  /* 0x00000001041b7824 */ /* 0x040fe200078e021b */
[----:B------:R-:W-:Y:S01]  /*0500*/  IADD3.X R26, PT, PT, RZ, R15, RZ, P0, !PT ;  /* 0x0000000fff1a7210 */ /* 0x000fe200007fe4ff */
[C---:B------:R-:W-:Y:S01]  /*0510*/  IMAD.WIDE.U32 R16, R4.reuse, 0x4, R16 ;  /* 0x0000000404107825 */ /* 0x040fe200078e0010 */
[C---:B------:R-:W-:Y:S02]  /*0520*/  IADD3 R11, PT, PT, R4.reuse, R11, RZ ;  /* 0x0000000b040b7210 */ /* 0x040fe40007ffe0ff */
[C---:B------:R-:W-:Y:S02]  /*0530*/  IADD3 R25, PT, PT, R4.reuse, R25, RZ ;  /* 0x0000001904197210 */ /* 0x040fe40007ffe0ff */
[----:B------:R-:W-:-:S02]  /*0540*/  IADD3 R29, PT, PT, R4, R29, RZ ;  /* 0x0000001d041d7210 */ /* 0x000fc40007ffe0ff */
[----:B------:R-:W-:Y:S01]  /*0550*/  IADD3 R8, PT, PT, R4, R8, RZ ;  /* 0x0000000804087210 */ /* 0x000fe20007ffe0ff */
[----:B--2---:R-:W-:-:S04]  /*0560*/  IMAD R10, R28, R18, R10 ;  /* 0x000000121c0a7224 */ /* 0x004fc800078e020a */
[----:B----4-:R-:W-:Y:S01]  /*0570*/  IMAD R10, R19, R20, R10 ;  /* 0x00000014130a7224 */ /* 0x010fe200078e020a */
[----:B------:R-:W-:Y:S06]  /*0580*/  BRA.U UP0, `(.L_x_18) ;  /* 0xfffffffd00487547 */ /* 0x000fec000b83ffff */
[----:B------:R-:W-:-:S05]  /*0590*/  UMOV UR4, UR6 ;  /* 0x0000000600047c82 */ /* 0x000fca0008000000 */
.L_x_17:
[----:B------:R-:W-:-:S09]  /*05a0*/  UISETP.NE.AND UP0, UPT, UR8, URZ, UPT ;  /* 0x000000ff0800728c */ /* 0x000fd2000bf05270 */
[----:B------:R-:W-:Y:S05]  /*05b0*/  BRA.U !UP0, `(.L_x_19) ;  /* 0x00000005081c7547 */ /* 0x000fea000b800000 */
[----:B------:R-:W-:Y:S02]  /*05c0*/  UIADD3 UR9, UPT, UPT, UR8, -0x1, URZ ;  /* 0xffffffff08097890 */ /* 0x000fe4000fffe0ff */
[----:B------:R-:W-:Y:S02]  /*05d0*/  UISETP.NE.AND UP1, UPT, UR5, URZ, UPT ;  /* 0x000000ff0500728c */ /* 0x000fe4000bf25270 */
[----:B------:R-:W-:-:S09]  /*05e0*/  UISETP.GE.U32.AND UP0, UPT, UR9, 0x3, UPT ;  /* 0x000000030900788c */ /* 0x000fd2000bf06070 */
[----:B------:R-:W-:Y:S05]  /*05f0*/  BRA.U !UP0, `(.L_x_20) ;  /* 0x00000001087c7547 */ /* 0x000fea000b800000 */
[----:B------:R-:W0:Y:S01]  /*0600*/  LDC R22, c[0x0][0x3a0] ;  /* 0x0000e800ff167b82 */ /* 0x000e220000000800 */
[----:B------:R-:W1:Y:S01]  /*0610*/  LDCU.64 UR14, c[0x0][0x380] ;  /* 0x00007000ff0e77ac */ /* 0x000e620008000a00 */
[C---:B------:R-:W-:Y:S01]  /*0620*/  VIADD R7, R2.reuse, UR4 ;  /* 0x0000000402077c36 */ /* 0x040fe20008000000 */
[----:B------:R-:W-:-:S04]  /*0630*/  IADD3 R11, P0, PT, R2, UR4, RZ ;  /* 0x00000004020b7c10 */ /* 0x000fc8000ff1e0ff */
[----:B------:R-:W-:Y:S01]  /*0640*/  IADD3.X R20, PT, PT, RZ, RZ, RZ, P0, !PT ;  /* 0x000000ffff147210 */ /* 0x000fe200007fe4ff */
[----:B------:R-:W2:Y:S08]  /*0650*/  LDC.64 R16, c[0x0][0x380] ;  /* 0x0000e000ff107b82 */ /* 0x000eb00000000a00 */
[----:B------:R-:W3:Y:S01]  /*0660*/  LDC.64 R12, c[0x0][0x388] ;  /* 0x0000e200ff0c7b82 */ /* 0x000ee20000000a00 */
[----:B-1----:R-:W-:Y:S01]  /*0670*/  LEA R8, P0, R11, UR14, 0x2 ;  /* 0x0000000e0b087c11 */ /* 0x002fe2000f8010ff */
[----:B0-----:R-:W-:-:S05]  /*0680*/  IMAD R19, R22, UR4, R5 ;  /* 0x0000000416137c24 */ /* 0x001fca000f8e0205 */
[----:B------:R-:W-:Y:S01]  /*0690*/  IADD3 R9, PT, PT, R19, R22, RZ ;  /* 0x0000001613097210 */ /* 0x000fe20007ffe0ff */
[----:B--2---:R-:W-:-:S03]  /*06a0*/  IMAD.WIDE.U32 R16, R7, 0x4, R16 ;  /* 0x0000000407107825 */ /* 0x004fc600078e0010 */
[----:B------:R-:W-:-:S03]  /*06b0*/  IADD3 R7, PT, PT, R9, R22, RZ ;  /* 0x0000001609077210 */ /* 0x000fc60007ffe0ff */
[----:B------:R-:W2:Y:S01]  /*06c0*/  LDG.E R17, desc[UR10][R16.64] ;  /* 0x0000000a10117981 */ /* 0x000ea2000c1e1900 */
[----:B---3--:R-:W-:-:S04]  /*06d0*/  IMAD.WIDE.U32 R18, R19, 0x4, R12 ;  /* 0x0000000413127825 */ /* 0x008fc800078e000c */
[----:B------:R-:W-:Y:S01]  /*06e0*/  IMAD.WIDE.U32 R14, R9, 0x4, R12 ;  /* 0x00000004090e7825 */ /* 0x000fe200078e000c */
[----:B------:R-:W-:Y:S01]  /*06f0*/  LEA.HI.X R9, R11, UR15, R20, 0x2, P0 ;  /* 0x0000000f0b097c11 */ /* 0x000fe200080f1414 */
[----:B------:R-:W2:Y:S02]  /*0700*/  LDG.E R18, desc[UR10][R18.64] ;  /* 0x0000000a12127981 */ /* 0x000ea4000c1e1900 */
[C---:B------:R-:W-:Y:S02]  /*0710*/  IMAD.WIDE.U32 R20, R7.reuse, 0x4, R12 ;  /* 0x0000000407147825 */ /* 0x040fe400078e000c */
[----:B------:R-:W3:Y:S02]  /*0720*/  LDG.E R14, desc[UR10][R14.64] ;  /* 0x0000000a0e0e7981 */ /* 0x000ee4000c1e1900 */
[----:B------:R-:W-:Y:S02]  /*0730*/  IMAD.IADD R7, R7, 0x1, R22 ;  /* 0x0000000107077824 */ /* 0x000fe400078e0216 */
[----:B------:R-:W3:Y:S02]  /*0740*/  LDG.E R22, desc[UR10][R8.64+0x4] ;  /* 0x0000040a08167981 */ /* 0x000ee4000c1e1900 */
[----:B------:R-:W-:-:S02]  /*0750*/  IMAD.WIDE.U32 R12, R7, 0x4, R12 ;  /* 0x00000004070c7825 */ /* 0x000fc400078e000c */
[----:B------:R-:W4:Y:S04]  /*0760*/  LDG.E R20, desc[UR10][R20.64] ;  /* 0x0000000a14147981 */ /* 0x000f28000c1e1900 */
[----:B------:R-:W4:Y:S04]  /*0770*/  LDG.E R24, desc[UR10][R8.64+0x8] ;  /* 0x0000080a08187981 */ /* 0x000f28000c1e1900 */
[----:B------:R-:W5:Y:S04]  /*0780*/  LDG.E R26, desc[UR10][R8.64+0xc] ;  /* 0x00000c0a081a7981 */ /* 0x000f68000c1e1900 */
[----:B------:R-:W5:Y:S01]  /*0790*/  LDG.E R12, desc[UR10][R12.64] ;  /* 0x0000000a0c0c7981 */ /* 0x000f62000c1e1900 */
[----:B------:R-:W-:Y:S01]  /*07a0*/  UIADD3 UR4, UPT, UPT, UR4, 0x4, URZ ;  /* 0x0000000404047890 */ /* 0x000fe2000fffe0ff */
[----:B--2---:R-:W-:-:S04]  /*07b0*/  IMAD R17, R17, R18, R10 ;  /* 0x0000001211117224 */ /* 0x004fc800078e020a */
[----:B---3--:R-:W-:-:S04]  /*07c0*/  IMAD R17, R22, R14, R17 ;  /* 0x0000000e16117224 */ /* 0x008fc800078e0211 */
[----:B----4-:R-:W-:-:S04]  /*07d0*/  IMAD R17, R24, R20, R17 ;  /* 0x0000001418117224 */ /* 0x010fc800078e0211 */
[----:B-----5:R-:W-:-:S07]  /*07e0*/  IMAD R10, R26, R12, R17 ;  /* 0x0000000c1a0a7224 */ /* 0x020fce00078e0211 */
.L_x_20:
[----:B------:R-:W-:Y:S05]  /*07f0*/  BRA.U !UP1, `(.L_x_19) ;  /* 0x00000001098c7547 */ /* 0x000fea000b800000 */
[----:B------:R-:W-:Y:S02]  /*0800*/  UISETP.NE.AND UP0, UPT, UR5, 0x1, UPT ;  /* 0x000000010500788c */ /* 0x000fe4000bf05270 */
[----:B------:R-:W-:-:S07]  /*0810*/  ULOP3.LUT UP1, URZ, UR12, 0x1, URZ, 0xc0, !UPT ;  /* 0x000000010cff7892 */ /* 0x000fce000f82c0ff */
[----:B------:R-:W-:Y:S05]  /*0820*/  BRA.U !UP0, `(.L_x_21) ;  /* 0x0000000108547547 */ /* 0x000fea000b800000 */
[----:B------:R-:W0:Y:S01]  /*0830*/  LDC R16, c[0x0][0x3a0] ;  /* 0x0000e800ff107b82 */ /* 0x000e220000000800 */
[----:B------:R-:W1:Y:S01]  /*0840*/  LDCU.64 UR12, c[0x0][0x380] ;  /* 0x00007000ff0c77ac */ /* 0x000e620008000a00 */
[C---:B------:R-:W-:Y:S02]  /*0850*/  IADD3 R7, PT, PT, R2.reuse, UR4, RZ ;  /* 0x0000000402077c10 */ /* 0x040fe4000fffe0ff */
[----:B------:R-:W-:-:S04]  /*0860*/  IADD3 R11, P0, PT, R2, UR4, RZ ;  /* 0x00000004020b7c10 */ /* 0x000fc8000ff1e0ff */
[----:B------:R-:W2:Y:S01]  /*0870*/  LDC.64 R14, c[0x0][0x380] ;  /* 0x0000e000ff0e7b82 */ /* 0x000ea20000000a00 */
[----:B------:R-:W-:-:S07]  /*0880*/  IADD3.X R18, PT, PT, RZ, RZ, RZ, P0, !PT ;  /* 0x000000ffff127210 */ /* 0x000fce00007fe4ff */
[----:B------:R-:W3:Y:S01]  /*0890*/  LDC.64 R8, c[0x0][0x388] ;  /* 0x0000e200ff087b82 */ /* 0x000ee20000000a00 */
[----:B-1----:R-:W-:-:S04]  /*08a0*/  LEA R12, P0, R11, UR12, 0x2 ;  /* 0x0000000c0b0c7c11 */ /* 0x002fc8000f8010ff */
[----:B------:R-:W-:Y:S01]  /*08b0*/  LEA.HI.X R13, R11, UR13, R18, 0x2, P0 ;  /* 0x0000000d0b0d7c11 */ /* 0x000fe200080f1412 */
[----:B0-----:R-:W-:-:S05]  /*08c0*/  IMAD R17, R16, UR4, R5 ;  /* 0x0000000410117c24 */ /* 0x001fca000f8e0205 */
[----:B------:R-:W4:Y:S01]  /*08d0*/  LDG.E R13, desc[UR10][R12.64+0x4] ;  /* 0x0000040a0c0d7981 */ /* 0x000f22000c1e1900 */
[----:B--2---:R-:W-:Y:S01]  /*08e0*/  IMAD.WIDE.U32 R14, R7, 0x4, R14 ;  /* 0x00000004070e7825 */ /* 0x004fe200078e000e */
[----:B------:R-:W-:-:S05]  /*08f0*/  IADD3 R7, PT, PT, R17, R16, RZ ;  /* 0x0000001011077210 */ /* 0x000fca0007ffe0ff */
[----:B------:R-:W2:Y:S01]  /*0900*/  LDG.E R15, desc[UR10][R14.64] ;  /* 0x0000000a0e0f7981 */ /* 0x000ea2000c1e1900 */
[----:B---3--:R-:W-:-:S04]  /*0910*/  IMAD.WIDE.U32 R16, R17, 0x4, R8 ;  /* 0x0000000411107825 */ /* 0x008fc800078e0008 */
[----:B------:R-:W-:Y:S02]  /*0920*/  IMAD.WIDE.U32 R8, R7, 0x4, R8 ;  /* 0x0000000407087825 */ /* 0x000fe400078e0008 */
[----:B------:R-:W2:Y:S04]  /*0930*/  LDG.E R16, desc[UR10][R16.64] ;  /* 0x0000000a10107981 */ /* 0x000ea8000c1e1900 */
[----:B------:R-:W4:Y:S01]  /*0940*/  LDG.E R8, desc[UR10][R8.64] ;  /* 0x0000000a08087981 */ /* 0x000f22000c1e1900 */
[----:B------:R-:W-:Y:S01]  /*0950*/  UIADD3 UR4, UPT, UPT, UR4, 0x2, URZ ;  /* 0x0000000204047890 */ /* 0x000fe2000fffe0ff */
[----:B--2---:R-:W-:-:S04]  /*0960*/  IMAD R10, R15, R16, R10 ;  /* 0x000000100f0a7224 */ /* 0x004fc800078e020a */
[----:B----4-:R-:W-:-:S07]  /*0970*/  IMAD R10, R13, R8, R10 ;  /* 0x000000080d0a7224 */ /* 0x010fce00078e020a */
.L_x_21:
[----:B------:R-:W-:Y:S05]  /*0980*/  BRA.U !UP1, `(.L_x_19) ;  /* 0x0000000109287547 */ /* 0x000fea000b800000 */
[----:B------:R-:W0:Y:S01]  /*0990*/  LDC R14, c[0x0][0x3a0] ;  /* 0x0000e800ff0e7b82 */ /* 0x000e220000000800 */
[----:B------:R-:W-:-:S07]  /*09a0*/  VIADD R7, R2, UR4 ;  /* 0x0000000402077c36 */ /* 0x000fce0008000000 */
[----:B------:R-:W1:Y:S08]  /*09b0*/  LDC.64 R8, c[0x0][0x380] ;  /* 0x0000e000ff087b82 */ /* 0x000e700000000a00 */
[----:B------:R-:W2:Y:S01]  /*09c0*/  LDC.64 R12, c[0x0][0x388] ;  /* 0x0000e200ff0c7b82 */ /* 0x000ea20000000a00 */
[----:B0-----:R-:W-:Y:S02]  /*09d0*/  IMAD R11, R14, UR4, R5 ;  /* 0x000000040e0b7c24 */ /* 0x001fe4000f8e0205 */
[----:B-1----:R-:W-:-:S06]  /*09e0*/  IMAD.WIDE.U32 R8, R7, 0x4, R8 ;  /* 0x0000000407087825 */ /* 0x002fcc00078e0008 */
[----:B------:R-:W3:Y:S01]  /*09f0*/  LDG.E R9, desc[UR10][R8.64] ;  /* 0x0000000a08097981 */ /* 0x000ee2000c1e1900 */
[----:B--2---:R-:W-:-:S06]  /*0a00*/  IMAD.WIDE.U32 R12, R11, 0x4, R12 ;  /* 0x000000040b0c7825 */ /* 0x004fcc00078e000c */
[----:B------:R-:W3:Y:S02]  /*0a10*/  LDG.E R12, desc[UR10][R12.64] ;  /* 0x0000000a0c0c7981 */ /* 0x000ee4000c1e1900 */
[----:B---3--:R-:W-:-:S07]  /*0a20*/  IMAD R10, R9, R12, R10 ;  /* 0x0000000c090a7224 */ /* 0x008fce00078e020a */
.L_x_19:
[----:B------:R-:W0:Y:S01]  /*0a30*/  LDCU UR4, c[0x0][0x3a0] ;  /* 0x00007400ff0477ac */ /* 0x000e220008000800 */
[----:B------:R-:W1:Y:S01]  /*0a40*/  LDC.64 R8, c[0x0][0x390] ;  /* 0x0000e400ff087b82 */ /* 0x000e620000000a00 */
[----:B------:R-:W-:Y:S02]  /*0a50*/  IADD3 R7, PT, PT, R0, R5, RZ ;  /* 0x0000000500077210 */ /* 0x000fe40007ffe0ff */
[----:B------:R-:W-:-:S04]  /*0a60*/  IADD3 R5, PT, PT, R5, 0x1, RZ ;  /* 0x0000000105057810 */ /* 0x000fc80007ffe0ff */
[----:B0-----:R-:W-:Y:S01]  /*0a70*/  ISETP.NE.AND P0, PT, R5, UR4, PT ;  /* 0x0000000405007c0c */ /* 0x001fe2000bf05270 */
[----:B-1----:R-:W-:-:S05]  /*0a80*/  IMAD.WIDE.U32 R8, R7, 0x4, R8 ;  /* 0x0000000407087825 */ /* 0x002fca00078e0008 */
[----:B------:R0:W-:Y:S07]  /*0a90*/  STG.E desc[UR10][R8.64], R10 ;  /* 0x0000000a08007986 */ /* 0x0001ee000c10190a */
[----:B------:R-:W-:Y:S05]  /*0aa0*/  @!P0 EXIT ;  /* 0x000000000000894d */ /* 0x000fea0003800000 */
[----:B------:R-:W-:Y:S05]  /*0ab0*/  BRA `(.L_x_22) ;  /* 0xfffffff400b07947 */ /* 0x000fea000383ffff */
.L_x_16:
        /* <DEDUP_REMOVED lines=8> */
.L_x_24:
[----:B-1----:R-:W-:Y:S01]  /*0b40*/  VIADD R5, R0, UR4 ;  /* 0x0000000400057c36 */ /* 0x002fe20008000000 */
[----:B------:R-:W-:-:S03]  /*0b50*/  UIADD3 UR4, UPT, UPT, UR4, 0x8, URZ ;  /* 0x0000000804047890 */ /* 0x000fc6000fffe0ff */
[----:B0-----:R-:W-:-:S03]  /*0b60*/  IMAD.WIDE.U32 R4, R5, 0x4, R6 ;  /* 0x0000000405047825 */ /* 0x001fc600078e0006 */
[----:B------:R-:W-:Y:S02]  /*0b70*/  ISETP.NE.AND P1, PT, R3, UR4, PT ;  /* 0x0000000403007c0c */ /* 0x000fe4000bf25270 */
[----:B------:R1:W-:Y:S04]  /*0b80*/  STG.E desc[UR10][R4.64], RZ ;  /* 0x000000ff04007986 */ /* 0x0003e8000c10190a */
[----:B------:R1:W-:Y:S04]  /*0b90*/  STG.E desc[UR10][R4.64+0x4], RZ ;  /* 0x000004ff04007986 */ /* 0x0003e8000c10190a */
[----:B------:R1:W-:Y:S04]  /*0ba0*/  STG.E desc[UR10][R4.64+0x8], RZ ;  /* 0x000008ff04007986 */ /* 0x0003e8000c10190a */
[----:B------:R1:W-:Y:S04]  /*0bb0*/  STG.E desc[UR10][R4.64+0xc], RZ ;  /* 0x00000cff04007986 */ /* 0x0003e8000c10190a */
[----:B------:R1:W-:Y:S04]  /*0bc0*/  STG.E desc[UR10][R4.64+0x10], RZ ;  /* 0x000010ff04007986 */ /* 0x0003e8000c10190a */
[----:B------:R1:W-:Y:S04]  /*0bd0*/  STG.E desc[UR10][R4.64+0x14], RZ ;  /* 0x000014ff04007986 */ /* 0x0003e8000c10190a */
[----:B------:R1:W-:Y:S04]  /*0be0*/  STG.E desc[UR10][R4.64+0x18], RZ ;  /* 0x000018ff04007986 */ /* 0x0003e8000c10190a */
[----:B------:R1:W-:Y:S01]  /*0bf0*/  STG.E desc[UR10][R4.64+0x1c], RZ ;  /* 0x00001cff04007986 */ /* 0x0003e2000c10190a */
[----:B------:R-:W-:Y:S05]  /*0c00*/  @P1 BRA `(.L_x_24) ;  /* 0xfffffffc00cc1947 */ /* 0x000fea000383ffff */
.L_x_23:
[----:B------:R-:W-:Y:S05]  /*0c10*/  @!P0 EXIT ;  /* 0x000000000000894d */ /* 0x000fea0003800000 */
[----:B------:R-:W-:Y:S02]  /*0c20*/  ISETP.GE.U32.AND P1, PT, R2, 0x4, PT ;  /* 0x000000040200780c */ /* 0x000fe40003f26070 */
[----:B------:R-:W-:-:S04]  /*0c30*/  LOP3.LUT R8, R11, 0x3, RZ, 0xc0, !PT ;  /* 0x000000030b087812 */ /* 0x000fc800078ec0ff */
[----:B------:R-:W-:-:S07]  /*0c40*/  ISETP.NE.AND P0, PT, R8, RZ, PT ;  /* 0x000000ff0800720c */ /* 0x000fce0003f05270 */
[----:B------:R-:W-:Y:S06]  /*0c50*/  @!P1 BRA `(.L_x_25) ;  /* 0x0000000000349947 */ /* 0x000fec0003800000 */
[----:B-1----:R-:W0:Y:S01]  /*0c60*/  LDC.64 R4, c[0x0][0x390] ;  /* 0x0000e400ff047b82 */ /* 0x002e220000000a00 */
[----:B------:R-:W1:Y:S01]  /*0c70*/  LDCU.64 UR4, c[0x0][0x390] ;  /* 0x00007200ff0477ac */ /* 0x000e620008000a00 */
[CC--:B------:R-:W-:Y:S02]  /*0c80*/  IADD3 R2, P1, PT, R0.reuse, R3.reuse, RZ ;  /* 0x0000000300027210 */ /* 0x0c0fe40007f3e0ff */
[----:B------:R-:W-:Y:S02]  /*0c90*/  IADD3 R7, PT, PT, R0, R3, RZ ;  /* 0x0000000300077210 */ /* 0x000fe40007ffe0ff */
[----:B------:R-:W-:Y:S02]  /*0ca0*/  IADD3.X R9, PT, PT, RZ, RZ, RZ, P1, !PT ;  /* 0x000000ffff097210 */ /* 0x000fe40000ffe4ff */
[----:B------:R-:W-:Y:S02]  /*0cb0*/  IADD3 R3, PT, PT, R3, 0x4, RZ ;  /* 0x0000000403037810 */ /* 0x000fe40007ffe0ff */
[----:B-1----:R-:W-:Y:S01]  /*0cc0*/  LEA R6, P1, R2, UR4, 0x2 ;  /* 0x0000000402067c11 */ /* 0x002fe2000f8210ff */
[----:B0-----:R-:W-:-:S03]  /*0cd0*/  IMAD.WIDE.U32 R4, R7, 0x4, R4 ;  /* 0x0000000407047825 */ /* 0x001fc600078e0004 */
[----:B------:R-:W-:Y:S02]  /*0ce0*/  LEA.HI.X R7, R2, UR5, R9, 0x2, P1 ;  /* 0x0000000502077c11 */ /* 0x000fe400088f1409 */
[----:B------:R0:W-:Y:S04]  /*0cf0*/  STG.E desc[UR10][R4.64], RZ ;  /* 0x000000ff04007986 */ /* 0x0001e8000c10190a */
[----:B------:R0:W-:Y:S04]  /*0d00*/  STG.E desc[UR10][R6.64+0x4], RZ ;  /* 0x000004ff06007986 */ /* 0x0001e8000c10190a */
[----:B------:R0:W-:Y:S04]  /*0d10*/  STG.E desc[UR10][R6.64+0x8], RZ ;  /* 0x000008ff06007986 */ /* 0x0001e8000c10190a */
[----:B------:R0:W-:Y:S02]  /*0d20*/  STG.E desc[UR10][R6.64+0xc], RZ ;  /* 0x00000cff06007986 */ /* 0x0001e4000c10190a */
.L_x_25:
[----:B------:R-:W-:Y:S05]  /*0d30*/  @!P0 EXIT ;  /* 0x000000000000894d */ /* 0x000fea0003800000 */
[----:B------:R-:W-:Y:S02]  /*0d40*/  ISETP.NE.AND P1, PT, R8, 0x1, PT ;  /* 0x000000010800780c */ /* 0x000fe40003f25270 */
[----:B------:R-:W-:-:S04]  /*0d50*/  LOP3.LUT R2, R11, 0x1, RZ, 0xc0, !PT ;  /* 0x000000010b027812 */ /* 0x000fc800078ec0ff */
[----:B------:R-:W-:-:S07]  /*0d60*/  ISETP.NE.U32.AND P0, PT, R2, 0x1, PT ;  /* 0x000000010200780c */ /* 0x000fce0003f05070 */
[----:B------:R-:W-:Y:S06]  /*0d70*/  @!P1 BRA `(.L_x_26) ;  /* 0x00000000002c9947 */ /* 0x000fec0003800000 */
[----:B01----:R-:W0:Y:S01]  /*0d80*/  LDC.64 R4, c[0x0][0x390] ;  /* 0x0000e400ff047b82 */ /* 0x003e220000000a00 */
[----:B------:R-:W1:Y:S01]  /*0d90*/  LDCU.64 UR4, c[0x0][0x390] ;  /* 0x00007200ff0477ac */ /* 0x000e620008000a00 */
[C---:B------:R-:W-:Y:S01]  /*0da0*/  IADD3 R2, P1, PT, R0.reuse, R3, RZ ;  /* 0x0000000300027210 */ /* 0x040fe20007f3e0ff */
[----:B------:R-:W-:Y:S01]  /*0db0*/  IMAD.IADD R7, R0, 0x1, R3 ;  /* 0x0000000100077824 */ /* 0x000fe200078e0203 */
[----:B------:R-:W-:Y:S02]  /*0dc0*/  IADD3 R3, PT, PT, R3, 0x2, RZ ;  /* 0x0000000203037810 */ /* 0x000fe40007ffe0ff */
[----:B------:R-:W-:Y:S02]  /*0dd0*/  IADD3.X R9, PT, PT, RZ, RZ, RZ, P1, !PT ;  /* 0x000000ffff097210 */ /* 0x000fe40000ffe4ff */
[----:B-1----:R-:W-:Y:S01]  /*0de0*/  LEA R6, P1, R2, UR4, 0x2 ;  /* 0x0000000402067c11 */ /* 0x002fe2000f8210ff */
[----:B0-----:R-:W-:-:S03]  /*0df0*/  IMAD.WIDE.U32 R4, R7, 0x4, R4 ;  /* 0x0000000407047825 */ /* 0x001fc600078e0004 */
[----:B------:R-:W-:Y:S02]  /*0e00*/  LEA.HI.X R7, R2, UR5, R9, 0x2, P1 ;  /* 0x0000000502077c11 */ /* 0x000fe400088f1409 */
[----:B------:R2:W-:Y:S04]  /*0e10*/  STG.E desc[UR10][R4.64], RZ ;  /* 0x000000ff04007986 */ /* 0x0005e8000c10190a */
[----:B------:R2:W-:Y:S03]  /*0e20*/  STG.E desc[UR10][R6.64+0x4], RZ ;  /* 0x000004ff06007986 */ /* 0x0005e6000c10190a */
.L_x_26:
[----:B------:R-:W-:Y:S05]  /*0e30*/  @P0 EXIT ;  /* 0x000000000000094d */ /* 0x000fea0003800000 */
[----:B012---:R-:W0:Y:S01]  /*0e40*/  LDC.64 R4, c[0x0][0x390] ;  /* 0x0000e400ff047b82 */ /* 0x007e220000000a00 */
[----:B------:R-:W-:-:S05]  /*0e50*/  IADD3 R3, PT, PT, R0, R3, RZ ;  /* 0x0000000300037210 */ /* 0x000fca0007ffe0ff */
[----:B0-----:R-:W-:-:S05]  /*0e60*/  IMAD.WIDE.U32 R2, R3, 0x4, R4 ;  /* 0x0000000403027825 */ /* 0x001fca00078e0004 */
[----:B------:R-:W-:Y:S01]  /*0e70*/  STG.E desc[UR10][R2.64], RZ ;  /* 0x000000ff02007986 */ /* 0x000fe2000c10190a */
[----:B------:R-:W-:Y:S05]  /*0e80*/  EXIT ;  /* 0x000000000000794d */ /* 0x000fea0003800000 */
.L_x_27:
        /* <DEDUP_REMOVED lines=15> */
.L_x_43:


//--------------------- .text._Z13matAddElementPiS_S_ii --------------------------
	.section	.text._Z13matAddElementPiS_S_ii,"ax",@progbits
	.align	128
        .global         _Z13matAddElementPiS_S_ii
        .type           _Z13matAddElementPiS_S_ii,@function
        .size           _Z13matAddElementPiS_S_ii,(.L_x_44 - _Z13matAddElementPiS_S_ii)
        .other          _Z13matAddElementPiS_S_ii,@"STO_CUDA_ENTRY STV_DEFAULT"
_Z13matAddElementPiS_S_ii:
.text._Z13matAddElementPiS_S_ii:
[----:B------:R-:W-:Y:S01]  /*0000*/  LDC R1, c[0x0][0x37c] ;  /* 0x0000df00ff017b82 */ /* 0x000fe20000000800 */
[----:B------:R-:W0:Y:S01]  /*0010*/  S2R R9, SR_TID.X ;  /* 0x0000000000097919 */ /* 0x000e220000002100 */
[----:B------:R-:W0:Y:S01]  /*0020*/  LDCU.64 UR6, c[0x0][0x398] ;  /* 0x00007300ff0677ac */ /* 0x000e220008000a00 */
[----:B------:R-:W1:Y:S01]  /*0030*/  S2R R0, SR_TID.Y ;  /* 0x0000000000007919 */ /* 0x000e620000002200 */
[----:B0-----:R-:W-:-:S04]  /*0040*/  ISETP.GE.AND P0, PT, R9, UR7, PT ;  /* 0x0000000709007c0c */ /* 0x001fc8000bf06270 */
[----:B-1----:R-:W-:-:S13]  /*0050*/  ISETP.GE.OR P0, PT, R0, UR6, P0 ;  /* 0x0000000600007c0c */ /* 0x002fda0008706670 */
[----:B------:R-:W-:Y:S05]  /*0060*/  @P0 EXIT ;  /* 0x000000000000094d */ /* 0x000fea0003800000 */
[----:B------:R-:W0:Y:S01]  /*0070*/  LDC.64 R2, c[0x0][0x380] ;  /* 0x0000e000ff027b82 */ /* 0x000e220000000a00 */
[----:B------:R-:W1:Y:S01]  /*0080*/  LDCU.64 UR4, c[0x0][0x358] ;  /* 0x00006b00ff0477ac */ /* 0x000e620008000a00 */
[----:B------:R-:W-:-:S06]  /*0090*/  IMAD R9, R0, UR7, R9 ;  /* 0x0000000700097c24 */ /* 0x000fcc000f8e0209 */
[----:B------:R-:W2:Y:S08]  /*00a0*/  LDC.64 R4, c[0x0][0x388] ;  /* 0x0000e200ff047b82 */ /* 0x000eb00000000a00 */
[----:B------:R-:W3:Y:S01]  /*00b0*/  LDC.64 R6, c[0x0][0x390] ;  /* 0x0000e400ff067b82 */ /* 0x000ee20000000a00 */
[----:B0-----:R-:W-:-:S06]  /*00c0*/  IMAD.WIDE.U32 R2, R9, 0x4, R2 ;  /* 0x0000000409027825 */ /* 0x001fcc00078e0002 */
[----:B-1----:R-:W4:Y:S01]  /*00d0*/  LDG.E R2, desc[UR4][R2.64] ;  /* 0x0000000402027981 */ /* 0x002f22000c1e1900 */
[----:B--2---:R-:W-:-:S06]  /*00e0*/  IMAD.WIDE.U32 R4, R9, 0x4, R4 ;  /* 0x0000000409047825 */ /* 0x004fcc00078e0004 */
[----:B------:R-:W4:Y:S01]  /*00f0*/  LDG.E R5, desc[UR4][R4.64] ;  /* 0x0000000404057981 */ /* 0x000f22000c1e1900 */
[----:B---3--:R-:W-:Y:S01]  /*0100*/  IMAD.WIDE.U32 R6, R9, 0x4, R6 ;  /* 0x0000000409067825 */ /* 0x008fe200078e0006 */
[----:B----4-:R-:W-:-:S05]  /*0110*/  IADD3 R9, PT, PT, R2, R5, RZ ;  /* 0x0000000502097210 */ /* 0x010fca0007ffe0ff */
[----:B------:R-:W-:Y:S01]  /*0120*/  STG.E desc[UR4][R6.64], R9 ;  /* 0x0000000906007986 */ /* 0x000fe2000c101904 */
[----:B------:R-:W-:Y:S05]  /*0130*/  EXIT ;  /* 0x000000000000794d */ /* 0x000fea0003800000 */
.L_x_28:
        /* <DEDUP_REMOVED lines=12> */
.L_x_44:


//--------------------- .text._Z9matAddColPiS_S_ii --------------------------
	.section	.text._Z9matAddColPiS_S_ii,"ax",@progbits
	.align	128
        .global         _Z9matAddColPiS_S_ii
        .type           _Z9matAddColPiS_S_ii,@function
        .size           _Z9matAddColPiS_S_ii,(.L_x_45 - _Z9matAddColPiS_S_ii)
        .other          _Z9matAddColPiS_S_ii,@"STO_CUDA_ENTRY STV_DEFAULT"
_Z9matAddColPiS_S_ii:
.text._Z9matAddColPiS_S_ii:
[----:B------:R-:W-:Y:S01]  /*0000*/  LDC R1, c[0x0][0x37c] ;  /* 0x0000df00ff017b82 */ /* 0x000fe20000000800 */
[----:B------:R-:W0:Y:S07]  /*0010*/  S2R R0, SR_TID.X ;  /* 0x0000000000007919 */ /* 0x000e2e0000002100 */
[----:B------:R-:W1:Y:S02]  /*0020*/  LDC.64 R2, c[0x0][0x398] ;  /* 0x0000e600ff027b82 */ /* 0x000e640000000a00 */
[----:B-1----:R-:W-:-:S04]  /*0030*/  ISETP.GE.AND P0, PT, R2, 0x1, PT ;  /* 0x000000010200780c */ /* 0x002fc80003f06270 */
[----:B0-----:R-:W-:-:S13]  /*0040*/  ISETP.GE.OR P0, PT, R0, R3, !P0 ;  /* 0x000000030000720c */ /* 0x001fda0004706670 */
[----:B------:R-:W-:Y:S05]  /*0050*/  @P0 EXIT ;  /* 0x000000000000094d */ /* 0x000fea0003800000 */
[C---:B------:R-:W-:Y:S01]  /*0060*/  ISETP.GE.U32.AND P1, PT, R2.reuse, 0x10, PT ;  /* 0x000000100200780c */ /* 0x040fe20003f26070 */
[----:B------:R-:W0:Y:S01]  /*0070*/  LDCU.64 UR4, c[0x0][0x358] ;  /* 0x00006b00ff0477ac */ /* 0x000e220008000a00 */
[----:B------:R-:W-:Y:S01]  /*0080*/  LOP3.LUT R7, R2, 0xf, RZ, 0xc0, !PT ;  /* 0x0000000f02077812 */ /* 0x000fe200078ec0ff */
[----:B------:R-:W-:-:S03]  /*0090*/  HFMA2 R4, -RZ, RZ, 0, 0 ;  /* 0x00000000ff047431 */ /* 0x000fc600000001ff */
[----:B------:R-:W-:-:S07]  /*00a0*/  ISETP.NE.AND P0, PT, R7, RZ, PT ;  /* 0x000000ff0700720c */ /* 0x000fce0003f05270 */
[----:B------:R-:W-:Y:S06]  /*00b0*/  @!P1 BRA `(.L_x_29) ;  /* 0x0000000400e89947 */ /* 0x000fec0003800000 */
[----:B------:R-:W-:Y:S02]  /*00c0*/  LOP3.LUT R4, R2, 0x7ffffff0, RZ, 0xc0, !PT ;  /* 0x7ffffff002047812 */ /* 0x000fe400078ec0ff */
[----:B------:R-:W-:Y:S02]  /*00d0*/  MOV R6, R0 ;  /* 0x0000000000067202 */ /* 0x000fe40000000f00 */
[----:B------:R-:W-:-:S07]  /*00e0*/  IADD3 R5, PT, PT, -R4, RZ, RZ ;  /* 0x000000ff04057210 */ /* 0x000fce0007ffe1ff */
.L_x_30:
[----:B---3--:R-:W1:Y:S08]  /*00f0*/  LDC.64 R16, c[0x0][0x380] ;  /* 0x0000e000ff107b82 */ /* 0x008e700000000a00 */
[----:B------:R-:W2:Y:S08]  /*0100*/  LDC.64 R18, c[0x0][0x388] ;  /* 0x0000e200ff127b82 */ /* 0x000eb00000000a00 */
[----:B------:R-:W3:Y:S01]  /*0110*/  LDC.64 R8, c[0x0][0x390] ;  /* 0x0000e400ff087b82 */ /* 0x000ee20000000a00 */
[----:B-1----:R-:W-:-:S05]  /*0120*/  IMAD.WIDE R16, R6, 0x4, R16 ;  /* 0x0000000406107825 */ /* 0x002fca00078e0210 */
[----:B0-----:R-:W4:Y:S01]  /*0130*/  LDG.E R10, desc[UR4][R16.64] ;  /* 0x00000004100a7981 */ /* 0x001f22000c1e1900 */
[----:B--2---:R-:W-:-:S05]  /*0140*/  IMAD.WIDE R18, R6, 0x4, R18 ;  /* 0x0000000406127825 */ /* 0x004fca00078e0212 */
[----:B------:R-:W4:Y:S01]  /*0150*/  LDG.E R11, desc[UR4][R18.64] ;  /* 0x00000004120b7981 */ /* 0x000f22000c1e1900 */
[----:B------:R-:W-:-:S04]  /*0160*/  IMAD.WIDE R12, R3, 0x4, R16 ;  /* 0x00000004030c7825 */ /* 0x000fc800078e0210 */
[----:B---3--:R-:W-:Y:S01]  /*0170*/  IMAD.WIDE R8, R6, 0x4, R8 ;  /* 0x0000000406087825 */ /* 0x008fe200078e0208 */
[----:B----4-:R-:W-:-:S03]  /*0180*/  IADD3 R23, PT, PT, R10, R11, RZ ;  /* 0x0000000b0a177210 */ /* 0x010fc60007ffe0ff */
[C---:B------:R-:W-:Y:S02]  /*0190*/  IMAD.WIDE R10, R3.reuse, 0x4, R18 ;  /* 0x00000004030a7825 */ /* 0x040fe400078e0212 */
[----:B------:R0:W-:Y:S04]  /*01a0*/  STG.E desc[UR4][R8.64], R23 ;  /* 0x0000001708007986 */ /* 0x0001e8000c101904 */
[----:B------:R-:W2:Y:S04]  /*01b0*/  LDG.E R20, desc[UR4][R12.64] ;  /* 0x000000040c147981 */ /* 0x000ea8000c1e1900 */
[----:B------:R-:W2:Y:S01]  /*01c0*/  LDG.E R21, desc[UR4][R10.64] ;  /* 0x000000040a157981 */ /* 0x000ea2000c1e1900 */
[----:B------:R-:W-:-:S04]  /*01d0*/  IMAD.WIDE R14, R3, 0x4, R8 ;  /* 0x00000004030e7825 */ /* 0x000fc800078e0208 */
[----:B------:R-:W-:-:S04]  /*01e0*/  IMAD.WIDE R18, R3, 0x4, R12 ;  /* 0x0000000403127825 */ /* 0x000fc800078e020c */
[----:B------:R-:W-:Y:S01]  /*01f0*/  IMAD.WIDE R16, R3, 0x4, R10 ;  /* 0x0000000403107825 */ /* 0x000fe200078e020a */
[----:B--2---:R-:W-:-:S05]  /*0200*/  IADD3 R25, PT, PT, R20, R21, RZ ;  /* 0x0000001514197210 */ /* 0x004fca0007ffe0ff */
[----:B------:R1:W-:Y:S04]  /*0210*/  STG.E desc[UR4][R14.64], R25 ;  /* 0x000000190e007986 */ /* 0x0003e8000c101904 */
[----:B------:R-:W2:Y:S04]  /*0220*/  LDG.E R22, desc[UR4][R18.64] ;  /* 0x0000000412167981 */ /* 0x000ea8000c1e1900 */
[----:B------:R-:W2:Y:S01]  /*0230*/  LDG.E R27, desc[UR4][R16.64] ;  /* 0x00000004101b7981 */ /* 0x000ea2000c1e1900 */
[----:B------:R-:W-:-:S04]  /*0240*/  IMAD.WIDE R20, R3, 0x4, R14 ;  /* 0x0000000403147825 */ /* 0x000fc800078e020e */
[----:B------:R-:W-:-:S04]  /*0250*/  IMAD.WIDE R12, R3, 0x4, R18 ;  /* 0x00000004030c7825 */ /* 0x000fc800078e0212 */
[----:B0-----:R-:W-:Y:S01]  /*0260*/  IMAD.WIDE R8, R3, 0x4, R16 ;  /* 0x0000000403087825 */ /* 0x001fe200078e0210 */
[----:B--2---:R-:W-:-:S05]  /*0270*/  IADD3 R27, PT, PT, R22, R27, RZ ;  /* 0x0000001b161b7210 */ /* 0x004fca0007ffe0ff */
[----:B------:R0:W-:Y:S04]  /*0280*/  STG.E desc[UR4][R20.64], R27 ;  /* 0x0000001b14007986 */ /* 0x0001e8000c101904 */
[----:B------:R-:W2:Y:S04]  /*0290*/  LDG.E R22, desc[UR4][R12.64] ;  /* 0x000000040c167981 */ /* 0x000ea8000c1e1900 */
[----:B------:R-:W2:Y:S01]  /*02a0*/  LDG.E R23, desc[UR4][R8.64] ;  /* 0x0000000408177981 */ /* 0x000ea2000c1e1900 */
[----:B------:R-:W-:-:S04]  /*02b0*/  IMAD.WIDE R10, R3, 0x4, R20 ;  /* 0x00000004030a7825 */ /* 0x000fc800078e0214 */
[----:B------:R-:W-:-:S04]  /*02c0*/  IMAD.WIDE R18, R3, 0x4, R12 ;  /* 0x0000000403127825 */ /* 0x000fc800078e020c */
[----:B-1----:R-:W-:Y:S01]  /*02d0*/  IMAD.WIDE R14, R3, 0x4, R8 ;  /* 0x00000004030e7825 */ /* 0x002fe200078e0208 */
[----:B--2---:R-:W-:-:S05]  /*02e0*/  IADD3 R23, PT, PT, R22, R23, RZ ;  /* 0x0000001716177210 */ /* 0x004fca0007ffe0ff */
        /* <DEDUP_REMOVED lines=8> */
[----:B------:R-:W3:Y:S04]  /*0370*/  LDG.E R22, desc[UR4][R12.64] ;  /* 0x000000040c167981 */ /* 0x000ee8000c1e1900 */
[----:B0-----:R-:W3:Y:S01]  /*0380*/  LDG.E R27, desc[UR4][R8.64] ;  /* 0x00000004081b7981 */ /* 0x001ee2000c1e1900 */
[----:B------:R-:W-:-:S04]  /*0390*/  IMAD.WIDE R20, R3, 0x4, R16 ;  /* 0x0000000403147825 */ /* 0x000fc800078e0210 */
[----:B------:R-:W-:-:S04]  /*03a0*/  IMAD.WIDE R18, R3, 0x4, R12 ;  /* 0x0000000403127825 */ /* 0x000fc800078e020c */
[----:B-1----:R-:W-:Y:S01]  /*03b0*/  IMAD.WIDE R10, R3, 0x4, R8 ;  /* 0x00000004030a7825 */ /* 0x002fe200078e0208 */
[----:B---3--:R-:W-:-:S05]  /*03c0*/  IADD3 R27, PT, PT, R22, R27, RZ ;  /* 0x0000001b161b7210 */ /* 0x008fca0007ffe0ff */
[----:B------:R0:W-:Y:S04]  /*03d0*/  STG.E desc[UR4][R20.64], R27 ;  /* 0x0000001b14007986 */ /* 0x0001e8000c101904 */
[----:B------:R-:W3:Y:S04]  /*03e0*/  LDG.E R22, desc[UR4][R18.64] ;  /* 0x0000000412167981 */ /* 0x000ee8000c1e1900 */
[----:B------:R-:W3:Y:S01]  /*03f0*/  LDG.E R23, desc[UR4][R10.64] ;  /* 0x000000040a177981 */ /* 0x000ee2000c1e1900 */
[----:B------:R-:W-:-:S04]  /*0400*/  IMAD.WIDE R14, R3, 0x4, R20 ;  /* 0x00000004030e7825 */ /* 0x000fc800078e0214 */
[----:B------:R-:W-:-:S04]  /*0410*/  IMAD.WIDE R12, R3, 0x4, R18 ;  /* 0x00000004030c7825 */ /* 0x000fc800078e0212 */
[----:B------:R-:W-:Y:S01]  /*0420*/  IMAD.WIDE R8, R3, 0x4, R10 ;  /* 0x0000000403087825 */ /* 0x000fe200078e020a */
[----:B---3--:R-:W-:-:S05]  /*0430*/  IADD3 R23, PT, PT, R22, R23, RZ ;  /* 0x0000001716177210 */ /* 0x008fca0007ffe0ff */
[----:B------:R1:W-:Y:S04]  /*0440*/  STG.E desc[UR4][R14.64], R23 ;  /* 0x000000170e007986 */ /* 0x0003e8000c101904 */
[----:B------:R-:W3:Y:S04]  /*0450*/  LDG.E R22, desc[UR4][R12.64] ;  /* 0x000000040c167981 */ /* 0x000ee8000c1e1900 */
[----:B--2---:R-:W3:Y:S01]  /*0460*/  LDG.E R25, desc[UR4][R8.64] ;  /* 0x0000000408197981 */ /* 0x004ee2000c1e1900 */
[----:B------:R-:W-:-:S04]  /*0470*/  IMAD.WIDE R16, R3, 0x4, R14 ;  /* 0x0000000403107825 */ /* 0x000fc800078e020e */
[----:B------:R-:W-:-:S04]  /*0480*/  IMAD.WIDE R18, R3, 0x4, R12 ;  /* 0x0000000403127825 */ /* 0x000fc800078e020c */
[----:B------:R-:W-:Y:S01]  /*0490*/  IMAD.WIDE R10, R3, 0x4, R8 ;  /* 0x00000004030a7825 */ /* 0x000fe200078e0208 */
[----:B---3--:R-:W-:-:S05]  /*04a0*/  IADD3 R25, PT, PT, R22, R25, RZ ;  /* 0x0000001916197210 */ /* 0x008fca0007ffe0ff */
[----:B------:R2:W-:Y:S04]  /*04b0*/  STG.E desc[UR4][R16.64], R25 ;  /* 0x0000001910007986 */ /* 0x0005e8000c101904 */
[----:B------:R-:W3:Y:S04]  /*04c0*/  LDG.E R22, desc[UR4][R18.64] ;  /* 0x0000000412167981 */ /* 0x000ee8000c1e1900 */
[----:B0-----:R-:W3:Y:S01]  /*04d0*/  LDG.E R27, desc[UR4][R10.64] ;  /* 0x000000040a1b7981 */ /* 0x001ee2000c1e1900 */
[----:B------:R-:W-:-:S04]  /*04e0*/  IMAD.WIDE R20, R3, 0x4, R16 ;  /* 0x0000000403147825 */ /* 0x000fc800078e0210 */
[----:B------:R-:W-:-:S04]  /*04f0*/  IMAD.WIDE R12, R3, 0x4, R18 ;  /* 0x00000004030c7825 */ /* 0x000fc800078e0212 */
[----:B------:R-:W-:Y:S01]  /*0500*/  IMAD.WIDE R8, R3, 0x4, R10 ;  /* 0x0000000403087825 */ /* 0x000fe200078e020a */
[----:B---3--:R-:W-:-:S05]  /*0510*/  IADD3 R27, PT, PT, R22, R27, RZ ;  /* 0x0000001b161b7210 */ /* 0x008fca0007ffe0ff */
[----:B------:R0:W-:Y:S04]  /*0520*/  STG.E desc[UR4][R20.64], R27 ;  /* 0x0000001b14007986 */ /* 0x0001e8000c101904 */
[----:B------:R-:W3:Y:S04]  /*0530*/  LDG.E R22, desc[UR4][R12.64] ;  /* 0x000000040c167981 */ /* 0x000ee8000c1e1900 */
[----:B-1----:R-:W3:Y:S01]  /*0540*/  LDG.E R23, desc[UR4][R8.64] ;  /* 0x0000000408177981 */ /* 0x002ee2000c1e1900 */
[----:B------:R-:W-:-:S04]  /*0550*/  IMAD.WIDE R14, R3, 0x4, R20 ;  /* 0x00000004030e7825 */ /* 0x000fc800078e0214 */
[----:B--2---:R-:W-:-:S04]  /*0560*/  IMAD.WIDE R16, R3, 0x4, R12 ;  /* 0x0000000403107825 */ /* 0x004fc800078e020c */
[----:B------:R-:W-:Y:S01]  /*0570*/  IMAD.WIDE R10, R3, 0x4, R8 ;  /* 0x00000004030a7825 */ /* 0x000fe200078e0208 */
[----:B---3--:R-:W-:-:S05]  /*0580*/  IADD3 R23, PT, PT, R22, R23, RZ ;  /* 0x0000001716177210 */ /* 0x008fca0007ffe0ff */
        /* <DEDUP_REMOVED lines=11> */
[----:B-1----:R-:W-:-:S04]  /*0640*/  IMAD.WIDE R14, R3, 0x4, R12 ;  /* 0x00000004030e7825 */ /* 0x002fc800078e020c */
[----:B------:R-:W-:Y:S01]  /*0650*/  IMAD.WIDE R10, R3, 0x4, R8 ;  /* 0x00000004030a7825 */ /* 0x000fe200078e0208 */
        /* <DEDUP_REMOVED lines=23> */
[----:B------:R-:W2:Y:S04]  /*07d0*/  LDG.E R12, desc[UR4][R12.64] ;  /* 0x000000040c0c7981 */ /* 0x000ea8000c1e1900 */
[----:B------:R-:W2:Y:S01]  /*07e0*/  LDG.E R9, desc[UR4][R8.64] ;  /* 0x0000000408097981 */ /* 0x000ea2000c1e1900 */
[----:B------:R-:W-:-:S04]  /*07f0*/  IADD3 R5, PT, PT, R5, 0x10, RZ ;  /* 0x0000001005057810 */ /* 0x000fc80007ffe0ff */
[----:B------:R-:W-:Y:S01]  /*0800*/  ISETP.NE.AND P1, PT, R5, RZ, PT ;  /* 0x000000ff0500720c */ /* 0x000fe20003f25270 */
[C---:B-1----:R-:W-:Y:S01]  /*0810*/  IMAD.WIDE R16, R3.reuse, 0x4, R20 ;  /* 0x0000000403107825 */ /* 0x042fe200078e0214 */
[----:B------:R-:W-:Y:S02]  /*0820*/  LEA R6, R3, R6, 0x4 ;  /* 0x0000000603067211 */ /* 0x000fe400078e20ff */
[----:B--2---:R-:W-:-:S05]  /*0830*/  IADD3 R19, PT, PT, R12, R9, RZ ;  /* 0x000000090c137210 */ /* 0x004fca0007ffe0ff */
[----:B------:R3:W-:Y:S04]  /*0840*/  STG.E desc[UR4][R16.64], R19 ;  /* 0x0000001310007986 */ /* 0x0007e8000c101904 */
[----:B------:R-:W-:Y:S05]  /*0850*/  @P1 BRA `(.L_x_30) ;  /* 0xfffffff800241947 */ /* 0x000fea000383ffff */
.L_x_29:
[----:B0-----:R-:W-:Y:S05]  /*0860*/  @!P0 EXIT ;  /* 0x000000000000894d */ /* 0x001fea0003800000 */
[----:B------:R-:W-:Y:S02]  /*0870*/  ISETP.GE.U32.AND P0, PT, R7, 0x8, PT ;  /* 0x000000080700780c */ /* 0x000fe40003f06070 */
[----:B------:R-:W-:-:S04]  /*0880*/  LOP3.LUT R5, R2, 0x7, RZ, 0xc0, !PT ;  /* 0x0000000702057812 */ /* 0x000fc800078ec0ff */
[----:B------:R-:W-:-:S07]  /*0890*/  ISETP.NE.AND P1, PT, R5, RZ, PT ;  /* 0x000000ff0500720c */ /* 0x000fce0003f25270 */
[----:B------:R-:W-:Y:S06]  /*08a0*/  @!P0 BRA `(.L_x_31) ;  /* 0x0000000000f48947 */ /* 0x000fec0003800000 */
[----:B------:R-:W0:Y:S01]  /*08b0*/  LDC.64 R6, c[0x0][0x380] ;  /* 0x0000e000ff067b82 */ /* 0x000e220000000a00 */
[----:B------:R-:W-:-:S07]  /*08c0*/  IMAD R13, R4, R3, R0 ;  /* 0x00000003040d7224 */ /* 0x000fce00078e0200 */
[----:B------:R-:W1:Y:S08]  /*08d0*/  LDC.64 R8, c[0x0][0x388] ;  /* 0x0000e200ff087b82 */ /* 0x000e700000000a00 */
[----:B------:R-:W2:Y:S01]  /*08e0*/  LDC.64 R10, c[0x0][0x390] ;  /* 0x0000e400ff0a7b82 */ /* 0x000ea20000000a00 */
[----:B0-----:R-:W-:-:S05]  /*08f0*/  IMAD.WIDE R6, R13, 0x4, R6 ;  /* 0x000000040d067825 */ /* 0x001fca00078e0206 */
[----:B------:R-:W3:Y:S01]  /*0900*/  LDG.E R12, desc[UR4][R6.64] ;  /* 0x00000004060c7981 */ /* 0x000ee2000c1e1900 */
[----:B-1----:R-:W-:-:S05]  /*0910*/  IMAD.WIDE R8, R13, 0x4, R8 ;  /* 0x000000040d087825 */ /* 0x002fca00078e0208 */
[----:B------:R-:W3:Y:S01]  /*0920*/  LDG.E R15, desc[UR4][R8.64] ;  /* 0x00000004080f7981 */ /* 0x000ee2000c1e1900 */
[----:B--2---:R-:W-:Y:S01]  /*0930*/  IMAD.WIDE R10, R13, 0x4, R10 ;  /* 0x000000040d0a7825 */ /* 0x004fe200078e020a */
[----:B---3--:R-:W-:-:S03]  /*0940*/  IADD3 R21, PT, PT, R12, R15, RZ ;  /* 0x0000000f0c157210 */ /* 0x008fc60007ffe0ff */
[----:B------:R-:W-:-:S04]  /*0950*/  IMAD.WIDE R12, R3, 0x4, R6 ;  /* 0x00000004030c7825 */ /* 0x000fc800078e0206 */
[C---:B------:R-:W-:Y:S01]  /*0960*/  IMAD.WIDE R14, R3.reuse, 0x4, R8 ;  /* 0x00000004030e7825 */ /* 0x040fe200078e0208 */
        /* <DEDUP_REMOVED lines=11> */
[----:B0-----:R-:W-:-:S04]  /*0a20*/  IMAD.WIDE R10, R3, 0x4, R6 ;  /* 0x00000004030a7825 */ /* 0x001fc800078e0206 */
[----:B------:R-:W-:Y:S01]  /*0a30*/  IMAD.WIDE R12, R3, 0x4, R8 ;  /* 0x00000004030c7825 */ /* 0x000fe200078e0208 */
        /* <DEDUP_REMOVED lines=10> */
[----:B-1----:R-:W3:Y:S01]  /*0ae0*/  LDG.E R23, desc[UR4][R8.64] ;  /* 0x0000000408177981 */ /* 0x002ee2000c1e1900 */
        /* <DEDUP_REMOVED lines=19> */
[----:B------:R-:W0:Y:S04]  /*0c20*/  LDG.E R10, desc[UR4][R10.64] ;  /* 0x000000040a0a7981 */ /* 0x000e28000c1e1900 */
[----:B------:R-:W0:Y:S01]  /*0c30*/  LDG.E R13, desc[UR4][R12.64] ;  /* 0x000000040c0d7981 */ /* 0x000e22000c1e1900 */
[----:B-1----:R-:W-:Y:S01]  /*0c40*/  IMAD.WIDE R16, R3, 0x4, R14 ;  /* 0x0000000403107825 */ /* 0x002fe200078e020e */
[----:B------:R-:W-:-:S02]  /*0c50*/  IADD3 R4, PT, PT, R4, 0x8, RZ ;  /* 0x0000000804047810 */ /* 0x000fc40007ffe0ff */
[----:B0-----:R-:W-:-:S05]  /*0c60*/  IADD3 R19, PT, PT, R10, R13, RZ ;  /* 0x0000000d0a137210 */ /* 0x001fca0007ffe0ff */
[----:B------:R2:W-:Y:S02]  /*0c70*/  STG.E desc[UR4][R16.64], R19 ;  /* 0x0000001310007986 */ /* 0x0005e4000c101904 */
.L_x_31:
[----:B------:R-:W-:Y:S05]  /*0c80*/  @!P1 EXIT ;  /* 0x000000000000994d */ /* 0x000fea0003800000 */
[----:B------:R-:W-:Y:S02]  /*0c90*/  ISETP.GE.U32.AND P0, PT, R5, 0x4, PT ;  /* 0x000000040500780c */ /* 0x000fe40003f06070 */
[----:B------:R-:W-:-:S04]  /*0ca0*/  LOP3.LUT R2, R2, 0x3, RZ, 0xc0, !PT ;  /* 0x0000000302027812 */ /* 0x000fc800078ec0ff */
[----:B------:R-:W-:-:S07]  /*0cb0*/  ISETP.NE.AND P1, PT, R2, RZ, PT ;  /* 0x000000ff0200720c */ /* 0x000fce0003f25270 */
[----:B------:R-:W-:Y:S06]  /*0cc0*/  @!P0 BRA `(.L_x_32) ;  /* 0x0000000000848947 */ /* 0x000fec0003800000 */
[----:B------:R-:W0:Y:S01]  /*0cd0*/  LDC.64 R6, c[0x0][0x380] ;  /* 0x0000e000ff067b82 */ /* 0x000e220000000a00 */
[----:B------:R-:W-:-:S07]  /*0ce0*/  IMAD R13, R4, R3, R0 ;  /* 0x00000003040d7224 */ /* 0x000fce00078e0200 */
[----:B------:R-:W1:Y:S08]  /*0cf0*/  LDC.64 R8, c[0x0][0x388] ;  /* 0x0000e200ff087b82 */ /* 0x000e700000000a00 */
[----:B------:R-:W4:Y:S01]  /*0d00*/  LDC.64 R10, c[0x0][0x390] ;  /* 0x0000e400ff0a7b82 */ /* 0x000f220000000a00 */
[----:B0-----:R-:W-:-:S05]  /*0d10*/  IMAD.WIDE R6, R13, 0x4, R6 ;  /* 0x000000040d067825 */ /* 0x001fca00078e0206 */
[----:B------:R-:W5:Y:S01]  /*0d20*/  LDG.E R5, desc[UR4][R6.64] ;  /* 0x0000000406057981 */ /* 0x000f62000c1e1900 */
[----:B-1----:R-:W-:-:S05]  /*0d30*/  IMAD.WIDE R8, R13, 0x4, R8 ;  /* 0x000000040d087825 */ /* 0x002fca00078e0208 */
[----:B------:R-:W5:Y:S01]  /*0d40*/  LDG.E R12, desc[UR4][R8.64] ;  /* 0x00000004080c7981 */ /* 0x000f62000c1e1900 */
[----:B--2---:R-:W-:-:S04]  /*0d50*/  IMAD.WIDE R14, R3, 0x4, R8 ;  /* 0x00000004030e7825 */ /* 0x004fc800078e0208 */
[----:B----4-:R-:W-:Y:S01]  /*0d60*/  IMAD.WIDE R10, R13, 0x4, R10 ;  /* 0x000000040d0a7825 */ /* 0x010fe200078e020a */
[----:B-----5:R-:W-:-:S03]  /*0d70*/  IADD3 R5, PT, PT, R5, R12, RZ ;  /* 0x0000000c05057210 */ /* 0x020fc60007ffe0ff */
[C---:B------:R-:W-:Y:S02]  /*0d80*/  IMAD.WIDE R12, R3.reuse, 0x4, R6 ;  /* 0x00000004030c7825 */ /* 0x040fe400078e0206 */
[----:B------:R0:W-:Y:S04]  /*0d90*/  STG.E desc[UR4][R10.64], R5 ;  /* 0x000000050a007986 */ /* 0x0001e8000c101904 */
[----:B------:R-:W2:Y:S04]  /*0da0*/  LDG.E R18, desc[UR4][R12.64] ;  /* 0x000000040c127981 */ /* 0x000ea8000c1e1900 */
[----:B---3--:R-:W2:Y:S01]  /*0db0*/  LDG.E R19, desc[UR4][R14.64] ;  /* 0x000000040e137981 */ /* 0x008ea2000c1e1900 */
        /* <DEDUP_REMOVED lines=14> */
[----:B------:R-:W-:Y:S01]  /*0ea0*/  IMAD.WIDE R14, R3, 0x4, R18 ;  /* 0x00000004030e7825 */ /* 0x000fe200078e0212 */
[----:B------:R-:W-:-:S02]  /*0eb0*/  IADD3 R4, PT, PT, R4, 0x4, RZ ;  /* 0x0000000404047810 */ /* 0x000fc40007ffe0ff */
[----:B--2---:R-:W-:-:S05]  /*0ec0*/  IADD3 R5, PT, PT, R10, R13, RZ ;  /* 0x0000000d0a057210 */ /* 0x004fca0007ffe0ff */
[----:B------:R1:W-:Y:S02]  /*0ed0*/  STG.E desc[UR4][R14.64], R5 ;  /* 0x000000050e007986 */ /* 0x0003e4000c101904 */
.L_x_32:
[----:B------:R-:W-:Y:S05]  /*0ee0*/  @!P1 EXIT ;  /* 0x000000000000994d */ /* 0x000fea0003800000 */
[----:B------:R-:W0:Y:S01]  /*0ef0*/  LDC.64 R6, c[0x0][0x390] ;  /* 0x0000e400ff067b82 */ /* 0x000e220000000a00 */
[----:B-123--:R-:W-:Y:S01]  /*0f00*/  IMAD R17, R4, R3, R0 ;  /* 0x0000000304117224 */ /* 0x00efe200078e0200 */
[----:B------:R-:W-:-:S06]  /*0f10*/  IADD3 R2, PT, PT, -R2, RZ, RZ ;  /* 0x000000ff02027210 */ /* 0x000fcc0007ffe1ff */
[----:B------:R-:W1:Y:S08]  /*0f20*/  LDC.64 R8, c[0x0][0x380] ;  /* 0x0000e000ff087b82 */ /* 0x000e700000000a00 */
[----:B------:R-:W2:Y:S02]  /*0f30*/  LDC.64 R10, c[0x0][0x388] ;  /* 0x0000e200ff0a7b82 */ /* 0x000ea40000000a00 */
.L_x_33:
[----:B-1----:R-:W-:-:S04]  /*0f40*/  IMAD.WIDE R4, R17, 0x4, R8 ;  /* 0x0000000411047825 */ /* 0x002fc800078e0208 */
[C---:B--2---:R-:W-:Y:S02]  /*0f50*/  IMAD.WIDE R12, R17.reuse, 0x4, R10 ;  /* 0x00000004110c7825 */ /* 0x044fe400078e020a */
[----:B------:R-:W2:Y:S04]  /*0f60*/  LDG.E R4, desc[UR4][R4.64] ;  /* 0x0000000404047981 */ /* 0x000ea8000c1e1900 */
[----:B------:R-:W2:Y:S01]  /*0f70*/  LDG.E R13, desc[UR4][R12.64] ;  /* 0x000000040c0d7981 */ /* 0x000ea2000c1e1900 */
[----:B------:R-:W-:Y:S01]  /*0f80*/  IADD3 R2, PT, PT, R2, 0x1, RZ ;  /* 0x0000000102027810 */ /* 0x000fe20007ffe0ff */
[C---:B0--3--:R-:W-:Y:S01]  /*0f90*/  IMAD.WIDE R14, R17.reuse, 0x4, R6 ;  /* 0x00000004110e7825 */ /* 0x049fe200078e0206 */
[----:B------:R-:W-:Y:S02]  /*0fa0*/  IADD3 R17, PT, PT, R17, R3, RZ ;  /* 0x0000000311117210 */ /* 0x000fe40007ffe0ff */
[----:B------:R-:W-:-:S02]  /*0fb0*/  ISETP.NE.AND P0, PT, R2, RZ, PT ;  /* 0x000000ff0200720c */ /* 0x000fc40003f05270 */
[----:B--2---:R-:W-:-:S05]  /*0fc0*/  IADD3 R19, PT, PT, R4, R13, RZ ;  /* 0x0000000d04137210 */ /* 0x004fca0007ffe0ff */
[----:B------:R3:W-:Y:S06]  /*0fd0*/  STG.E desc[UR4][R14.64], R19 ;  /* 0x000000130e007986 */ /* 0x0007ec000c101904 */
[----:B------:R-:W-:Y:S05]  /*0fe0*/  @P0 BRA `(.L_x_33) ;  /* 0xfffffffc00d40947 */ /* 0x000fea000383ffff */
[----:B------:R-:W-:Y:S05]  /*0ff0*/  EXIT ;  /* 0x000000000000794d */ /* 0x000fea0003800000 */
.L_x_34:
        /* <DEDUP_REMOVED lines=16> */
.L_x_45:


//--------------------- .text._Z9matAddRowPiS_S_ii --------------------------
	.section	.text._Z9matAddRowPiS_S_ii,"ax",@progbits
	.align	128
        .global         _Z9matAddRowPiS_S_ii
        .type           _Z9matAddRowPiS_S_ii,@function
        .size           _Z9matAddRowPiS_S_ii,(.L_x_46 - _Z9matAddRowPiS_S_ii)
        .other          _Z9matAddRowPiS_S_ii,@"STO_CUDA_ENTRY STV_DEFAULT"
_Z9matAddRowPiS_S_ii:
.text._Z9matAddRowPiS_S_ii:
        /* <DEDUP_REMOVED lines=9> */
[----:B------:R-:W-:Y:S02]  /*0090*/  IMAD R0, R0, R5, RZ ;  /* 0x0000000500007224 */ /* 0x000fe400078e02ff */
[----:B------:R-:W-:Y:S01]  /*00a0*/  IMAD.MOV.U32 R3, RZ, RZ, RZ ;  /* 0x000000ffff037224 */ /* 0x000fe200078e00ff */
[----:B------:R-:W-:-:S07]  /*00b0*/  ISETP.NE.AND P0, PT, R12, RZ, PT ;  /* 0x000000ff0c00720c */ /* 0x000fce0003f05270 */
[----:B------:R-:W-:Y:S06]  /*00c0*/  @!P1 BRA `(.L_x_35) ;  /* 0x0000000400689947 */ /* 0x000fec0003800000 */
[----:B------:R-:W1:Y:S01]  /*00d0*/  LDCU.128 UR8, c[0x0][0x380] ;  /* 0x00007000ff0877ac */ /* 0x000e620008000c00 */
[----:B------:R-:W-:Y:S01]  /*00e0*/  IMAD.MOV.U32 R6, RZ, RZ, 0x20 ;  /* 0x00000020ff067424 */ /* 0x000fe200078e00ff */
[----:B------:R-:W-:Y:S01]  /*00f0*/  LOP3.LUT R3, R5, 0x7ffffff0, RZ, 0xc0, !PT ;  /* 0x7ffffff005037812 */ /* 0x000fe200078ec0ff */
[----:B------:R-:W-:Y:S01]  /*0100*/  IMAD.MOV.U32 R7, RZ, RZ, 0x0 ;  /* 0x00000000ff077424 */ /* 0x000fe200078e00ff */
[----:B------:R-:W2:Y:S02]  /*0110*/  LDCU.64 UR6, c[0x0][0x390] ;  /* 0x00007200ff0677ac */ /* 0x000ea40008000a00 */
[----:B------:R-:W-:Y:S01]  /*0120*/  IADD3 R2, PT, PT, -R3, RZ, RZ ;  /* 0x000000ff03027210 */ /* 0x000fe20007ffe1ff */
[----:B------:R-:W-:-:S03]  /*0130*/  IMAD.WIDE.U32 R6, R0, 0x4, R6 ;  /* 0x0000000400067825 */ /* 0x000fc600078e0006 */
[C---:B-1----:R-:W-:Y:S02]  /*0140*/  IADD3 R4, P2, PT, R6.reuse, UR10, RZ ;  /* 0x0000000a06047c10 */ /* 0x042fe4000ff5e0ff */
[C---:B------:R-:W-:Y:S02]  /*0150*/  IADD3 R8, P3, PT, R6.reuse, UR8, RZ ;  /* 0x0000000806087c10 */ /* 0x040fe4000ff7e0ff */
[----:B--2---:R-:W-:Y:S02]  /*0160*/  IADD3 R14, P1, PT, R6, UR6, RZ ;  /* 0x00000006060e7c10 */ /* 0x004fe4000ff3e0ff */
[C---:B------:R-:W-:Y:S02]  /*0170*/  IADD3.X R13, PT, PT, R7.reuse, UR11, RZ, P2, !PT ;  /* 0x0000000b070d7c10 */ /* 0x040fe400097fe4ff */
[C---:B------:R-:W-:Y:S02]  /*0180*/  IADD3.X R15, PT, PT, R7.reuse, UR7, RZ, P1, !PT ;  /* 0x00000007070f7c10 */ /* 0x040fe40008ffe4ff */
[----:B------:R-:W-:-:S07]  /*0190*/  IADD3.X R9, PT, PT, R7, UR9, RZ, P3, !PT ;  /* 0x0000000907097c10 */ /* 0x000fce0009ffe4ff */
.L_x_36:
[----:B------:R-:W-:Y:S02]  /*01a0*/  IMAD.MOV.U32 R6, RZ, RZ, R4 ;  /* 0x000000ffff067224 */ /* 0x000fe400078e0004 */
[----:B------:R-:W-:Y:S01]  /*01b0*/  IMAD.MOV.U32 R7, RZ, RZ, R13 ;  /* 0x000000ffff077224 */ /* 0x000fe200078e000d */
[----:B0-----:R-:W2:Y:S04]  /*01c0*/  LDG.E R4, desc[UR4][R8.64+-0x20] ;  /* 0xffffe00408047981 */ /* 0x001ea8000c1e1900 */
[----:B-1----:R-:W2:Y:S01]  /*01d0*/  LDG.E R11, desc[UR4][R6.64+-0x20] ;  /* 0xffffe004060b7981 */ /* 0x002ea2000c1e1900 */
[----:B------:R-:W-:Y:S01]  /*01e0*/  MOV R10, R14 ;  /* 0x0000000e000a7202 */ /* 0x000fe20000000f00 */
[----:B--2---:R-:W-:Y:S02]  /*01f0*/  IMAD.IADD R13, R4, 0x1, R11 ;  /* 0x00000001040d7824 */ /* 0x004fe400078e020b */
[----:B------:R-:W-:-:S05]  /*0200*/  IMAD.MOV.U32 R11, RZ, RZ, R15 ;  /* 0x000000ffff0b7224 */ /* 0x000fca00078e000f */
[----:B------:R0:W-:Y:S04]  /*0210*/  STG.E desc[UR4][R10.64+-0x20], R13 ;  /* 0xffffe00d0a007986 */ /* 0x0001e8000c101904 */
[----:B------:R-:W2:Y:S04]  /*0220*/  LDG.E R4, desc[UR4][R8.64+-0x1c] ;  /* 0xffffe40408047981 */ /* 0x000ea8000c1e1900 */
[----:B------:R-:W2:Y:S02]  /*0230*/  LDG.E R15, desc[UR4][R6.64+-0x1c] ;  /* 0xffffe404060f7981 */ /* 0x000ea4000c1e1900 */
[----:B--2---:R-:W-:-:S05]  /*0240*/  IMAD.IADD R15, R4, 0x1, R15 ;  /* 0x00000001040f7824 */ /* 0x004fca00078e020f */
[----:B------:R1:W-:Y:S04]  /*0250*/  STG.E desc[UR4][R10.64+-0x1c], R15 ;  /* 0xffffe40f0a007986 */ /* 0x0003e8000c101904 */
[----:B------:R-:W2:Y:S04]  /*0260*/  LDG.E R4, desc[UR4][R8.64+-0x18] ;  /* 0xffffe80408047981 */ /* 0x000ea8000c1e1900 */
[----:B------:R-:W2:Y:S02]  /*0270*/  LDG.E R17, desc[UR4][R6.64+-0x18] ;  /* 0xffffe80406117981 */ /* 0x000ea4000c1e1900 */
[----:B--2---:R-:W-:-:S05]  /*0280*/  IMAD.IADD R17, R4, 0x1, R17 ;  /* 0x0000000104117824 */ /* 0x004fca00078e0211 */
[----:B------:R2:W-:Y:S04]  /*0290*/  STG.E desc[UR4][R10.64+-0x18], R17 ;  /* 0xffffe8110a007986 */ /* 0x0005e8000c101904 */
[----:B------:R-:W3:Y:S04]  /*02a0*/  LDG.E R4, desc[UR4][R8.64+-0x14] ;  /* 0xffffec0408047981 */ /* 0x000ee8000c1e1900 */
[----:B------:R-:W3:Y:S02]  /*02b0*/  LDG.E R19, desc[UR4][R6.64+-0x14] ;  /* 0xffffec0406137981 */ /* 0x000ee4000c1e1900 */
[----:B---3--:R-:W-:-:S05]  /*02c0*/  IADD3 R19, PT, PT, R4, R19, RZ ;  /* 0x0000001304137210 */ /* 0x008fca0007ffe0ff */
[----:B------:R3:W-:Y:S04]  /*02d0*/  STG.E desc[UR4][R10.64+-0x14], R19 ;  /* 0xffffec130a007986 */ /* 0x0007e8000c101904 */
[----:B------:R-:W4:Y:S04]  /*02e0*/  LDG.E R4, desc[UR4][R8.64+-0x10] ;  /* 0xfffff00408047981 */ /* 0x000f28000c1e1900 */
[----:B0-----:R-:W4:Y:S02]  /*02f0*/  LDG.E R13, desc[UR4][R6.64+-0x10] ;  /* 0xfffff004060d7981 */ /* 0x001f24000c1e1900 */
[----:B----4-:R-:W-:-:S05]  /*0300*/  IMAD.IADD R13, R4, 0x1, R13 ;  /* 0x00000001040d7824 */ /* 0x010fca00078e020d */
[----:B------:R0:W-:Y:S04]  /*0310*/  STG.E desc[UR4][R10.64+-0x10], R13 ;  /* 0xfffff00d0a007986 */ /* 0x0001e8000c101904 */
[----:B------:R-:W4:Y:S04]  /*0320*/  LDG.E R4, desc[UR4][R8.64+-0xc] ;  /* 0xfffff40408047981 */ /* 0x000f28000c1e1900 */
[----:B-1----:R-:W4:Y:S02]  /*0330*/  LDG.E R15, desc[UR4][R6.64+-0xc] ;  /* 0xfffff404060f7981 */ /* 0x002f24000c1e1900 */
[----:B----4-:R-:W-:-:S05]  /*0340*/  IMAD.IADD R15, R4, 0x1, R15 ;  /* 0x00000001040f7824 */ /* 0x010fca00078e020f */
[----:B------:R1:W-:Y:S04]  /*0350*/  STG.E desc[UR4][R10.64+-0xc], R15 ;  /* 0xfffff40f0a007986 */ /* 0x0003e8000c101904 */
[----:B------:R-:W4:Y:S04]  /*0360*/  LDG.E R4, desc[UR4][R8.64+-0x8] ;  /* 0xfffff80408047981 */ /* 0x000f28000c1e1900 */
[----:B--2---:R-:W4:Y:S02]  /*0370*/  LDG.E R17, desc[UR4][R6.64+-0x8] ;  /* 0xfffff80406117981 */ /* 0x004f24000c1e1900 */
[----:B----4-:R-:W-:-:S05]  /*0380*/  IMAD.IADD R17, R4, 0x1, R17 ;  /* 0x0000000104117824 */ /* 0x010fca00078e0211 */
[----:B------:R2:W-:Y:S04]  /*0390*/  STG.E desc[UR4][R10.64+-0x8], R17 ;  /* 0xfffff8110a007986 */ /* 0x0005e8000c101904 */
[----:B------:R-:W4:Y:S04]  /*03a0*/  LDG.E R4, desc[UR4][R8.64+-0x4] ;  /* 0xfffffc0408047981 */ /* 0x000f28000c1e1900 */
[----:B---3--:R-:W4:Y:S02]  /*03b0*/  LDG.E R19, desc[UR4][R6.64+-0x4] ;  /* 0xfffffc0406137981 */ /* 0x008f24000c1e1900 */
[----:B----4-:R-:W-:-:S05]  /*03c0*/  IADD3 R19, PT, PT, R4, R19, RZ ;  /* 0x0000001304137210 */ /* 0x010fca0007ffe0ff */
        /* <DEDUP_REMOVED lines=20> */
[----:B------:R-:W-:Y:S04]  /*0510*/  STG.E desc[UR4][R10.64+0x10], R13 ;  /* 0x0000100d0a007986 */ /* 0x000fe8000c101904 */
[----:B------:R-:W4:Y:S04]  /*0520*/  LDG.E R4, desc[UR4][R8.64+0x14] ;  /* 0x0000140408047981 */ /* 0x000f28000c1e1900 */
[----:B-1----:R-:W4:Y:S02]  /*0530*/  LDG.E R15, desc[UR4][R6.64+0x14] ;  /* 0x00001404060f7981 */ /* 0x002f24000c1e1900 */
[----:B----4-:R-:W-:-:S05]  /*0540*/  IMAD.IADD R15, R4, 0x1, R15 ;  /* 0x00000001040f7824 */ /* 0x010fca00078e020f */
[----:B------:R0:W-:Y:S04]  /*0550*/  STG.E desc[UR4][R10.64+0x14], R15 ;  /* 0x0000140f0a007986 */ /* 0x0001e8000c101904 */
[----:B------:R-:W4:Y:S04]  /*0560*/  LDG.E R4, desc[UR4][R8.64+0x18] ;  /* 0x0000180408047981 */ /* 0x000f28000c1e1900 */
[----:B--2---:R-:W4:Y:S01]  /*0570*/  LDG.E R17, desc[UR4][R6.64+0x18] ;  /* 0x0000180406117981 */ /* 0x004f22000c1e1900 */
[----:B------:R-:W-:Y:S02]  /*0580*/  VIADD R2, R2, 0x10 ;  /* 0x0000001002027836 */ /* 0x000fe40000000000 */
[----:B----4-:R-:W-:-:S05]  /*0590*/  IMAD.IADD R17, R4, 0x1, R17 ;  /* 0x0000000104117824 */ /* 0x010fca00078e0211 */
[----:B------:R1:W-:Y:S04]  /*05a0*/  STG.E desc[UR4][R10.64+0x18], R17 ;  /* 0x000018110a007986 */ /* 0x0003e8000c101904 */
[----:B------:R2:W4:Y:S04]  /*05b0*/  LDG.E R4, desc[UR4][R8.64+0x1c] ;  /* 0x00001c0408047981 */ /* 0x000528000c1e1900 */
[----:B---3--:R-:W4:Y:S01]  /*05c0*/  LDG.E R19, desc[UR4][R6.64+0x1c] ;  /* 0x00001c0406137981 */ /* 0x008f22000c1e1900 */
[----:B------:R-:W-:Y:S02]  /*05d0*/  ISETP.NE.AND P1, PT, R2, RZ, PT ;  /* 0x000000ff0200720c */ /* 0x000fe40003f25270 */
[----:B------:R-:W-:-:S02]  /*05e0*/  IADD3 R14, P2, PT, R10, 0x40, RZ ;  /* 0x000000400a0e7810 */ /* 0x000fc40007f5e0ff */
[----:B--2---:R-:W-:-:S03]  /*05f0*/  IADD3 R8, P4, PT, R8, 0x40, RZ ;  /* 0x0000004008087810 */ /* 0x004fc60007f9e0ff */
[----:B0-----:R-:W-:Y:S01]  /*0600*/  IMAD.X R15, RZ, RZ, R11, P2 ;  /* 0x000000ffff0f7224 */ /* 0x001fe200010e060b */
[----:B------:R-:W-:Y:S02]  /*0610*/  IADD3.X R9, PT, PT, RZ, R9, RZ, P4, !PT ;  /* 0x00000009ff097210 */ /* 0x000fe400027fe4ff */
[----:B----4-:R-:W-:Y:S02]  /*0620*/  IADD3 R19, PT, PT, R4, R19, RZ ;  /* 0x0000001304137210 */ /* 0x010fe40007ffe0ff */
[----:B------:R-:W-:-:S03]  /*0630*/  IADD3 R4, P3, PT, R6, 0x40, RZ ;  /* 0x0000004006047810 */ /* 0x000fc60007f7e0ff */
[----:B------:R1:W-:Y:S02]  /*0640*/  STG.E desc[UR4][R10.64+0x1c], R19 ;  /* 0x00001c130a007986 */ /* 0x0003e4000c101904 */
[----:B------:R-:W-:Y:S01]  /*0650*/  IMAD.X R13, RZ, RZ, R7, P3 ;  /* 0x000000ffff0d7224 */ /* 0x000fe200018e0607 */
[----:B------:R-:W-:Y:S07]  /*0660*/  @P1 BRA `(.L_x_36) ;  /* 0xfffffff800cc1947 */ /* 0x000fee000383ffff */
.L_x_35:
[----:B0-----:R-:W-:Y:S05]  /*0670*/  @!P0 EXIT ;  /* 0x000000000000894d */ /* 0x001fea0003800000 */
[----:B------:R-:W-:Y:S02]  /*0680*/  ISETP.GE.U32.AND P1, PT, R12, 0x8, PT ;  /* 0x000000080c00780c */ /* 0x000fe40003f26070 */
[----:B------:R-:W-:-:S04]  /*0690*/  LOP3.LUT R4, R5, 0x7, RZ, 0xc0, !PT ;  /* 0x0000000705047812 */ /* 0x000fc800078ec0ff */
[----:B------:R-:W-:-:S07]  /*06a0*/  ISETP.NE.AND P0, PT, R4, RZ, PT ;  /* 0x000000ff0400720c */ /* 0x000fce0003f05270 */
[----:B------:R-:W-:Y:S06]  /*06b0*/  @!P1 BRA `(.L_x_37) ;  /* 0x0000000000d09947 */ /* 0x000fec0003800000 */
[----:B------:R-:W0:Y:S01]  /*06c0*/  LDC.64 R12, c[0x0][0x380] ;  /* 0x0000e000ff0c7b82 */ /* 0x000e220000000a00 */
[C---:B------:R-:W-:Y:S01]  /*06d0*/  IMAD.IADD R7, R0.reuse, 0x1, R3 ;  /* 0x0000000100077824 */ /* 0x040fe200078e0203 */
[----:B------:R-:W2:Y:S06]  /*06e0*/  LDCU.128 UR8, c[0x0][0x380] ;  /* 0x00007000ff0877ac */ /* 0x000eac0008000c00 */
[----:B------:R-:W3:Y:S08]  /*06f0*/  LDC.64 R14, c[0x0][0x388] ;  /* 0x0000e200ff0e7b82 */ /* 0x000ef00000000a00 */
[----:B-1----:R-:W1:Y:S01]  /*0700*/  LDC.64 R10, c[0x0][0x390] ;  /* 0x0000e400ff0a7b82 */ /* 0x002e620000000a00 */
[----:B------:R-:W-:Y:S01]  /*0710*/  IADD3 R18, P1, PT, R0, R3, RZ ;  /* 0x0000000300127210 */ /* 0x000fe20007f3e0ff */
[----:B------:R-:W4:Y:S01]  /*0720*/  LDCU.64 UR6, c[0x0][0x390] ;  /* 0x00007200ff0677ac */ /* 0x000f220008000a00 */
[----:B0-----:R-:W-:-:S06]  /*0730*/  IMAD.WIDE.U32 R12, R7, 0x4, R12 ;  /* 0x00000004070c7825 */ /* 0x001fcc00078e000c */
[----:B------:R-:W5:Y:S01]  /*0740*/  LDG.E R12, desc[UR4][R12.64] ;  /* 0x000000040c0c7981 */ /* 0x000f62000c1e1900 */
[----:B---3--:R-:W-:-:S06]  /*0750*/  IMAD.WIDE.U32 R14, R7, 0x4, R14 ;  /* 0x00000004070e7825 */ /* 0x008fcc00078e000e */
[----:B------:R-:W5:Y:S01]  /*0760*/  LDG.E R15, desc[UR4][R14.64] ;  /* 0x000000040e0f7981 */ /* 0x000f62000c1e1900 */
[----:B------:R-:W-:Y:S02]  /*0770*/  IMAD.X R9, RZ, RZ, RZ, P1 ;  /* 0x000000ffff097224 */ /* 0x000fe400008e06ff */
[----:B------:R-:W-:-:S03]  /*0780*/  IMAD.SHL.U32 R16, R18, 0x4, RZ ;  /* 0x0000000412107824 */ /* 0x000fc600078e00ff */
[----:B------:R-:W-:Y:S02]  /*0790*/  SHF.L.U64.HI R18, R18, 0x2, R9 ;  /* 0x0000000212127819 */ /* 0x000fe40000010209 */
[C---:B--2---:R-:W-:Y:S02]  /*07a0*/  IADD3 R8, P1, PT, R16.reuse, UR8, RZ ;  /* 0x0000000810087c10 */ /* 0x044fe4000ff3e0ff */
[----:B------:R-:W-:Y:S02]  /*07b0*/  IADD3 R6, P2, PT, R16, UR10, RZ ;  /* 0x0000000a10067c10 */ /* 0x000fe4000ff5e0ff */
[----:B------:R-:W-:Y:S02]  /*07c0*/  IADD3.X R9, PT, PT, R18, UR9, RZ, P1, !PT ;  /* 0x0000000912097c10 */ /* 0x000fe40008ffe4ff */
[----:B-----5:R-:W-:Y:S01]  /*07d0*/  IADD3 R17, PT, PT, R12, R15, RZ ;  /* 0x0000000f0c117210 */ /* 0x020fe20007ffe0ff */
[----:B-1----:R-:W-:Y:S01]  /*07e0*/  IMAD.WIDE.U32 R12, R7, 0x4, R10 ;  /* 0x00000004070c7825 */ /* 0x002fe200078e000a */
[----:B------:R-:W-:-:S04]  /*07f0*/  IADD3.X R7, PT, PT, R18, UR11, RZ, P2, !PT ;  /* 0x0000000b12077c10 */ /* 0x000fc800097fe4ff */
[----:B------:R0:W-:Y:S04]  /*0800*/  STG.E desc[UR4][R12.64], R17 ;  /* 0x000000110c007986 */ /* 0x0001e8000c101904 */
[----:B------:R-:W2:Y:S04]  /*0810*/  LDG.E R2, desc[UR4][R8.64+0x4] ;  /* 0x0000040408027981 */ /* 0x000ea8000c1e1900 */
[----:B------:R-:W2:Y:S01]  /*0820*/  LDG.E R15, desc[UR4][R6.64+0x4] ;  /* 0x00000404060f7981 */ /* 0x000ea2000c1e1900 */
[----:B----4-:R-:W-:-:S04]  /*0830*/  IADD3 R10, P1, PT, R16, UR6, RZ ;  /* 0x00000006100a7c10 */ /* 0x010fc8000ff3e0ff */
[----:B------:R-:W-:Y:S01]  /*0840*/  IADD3.X R11, PT, PT, R18, UR7, RZ, P1, !PT ;  /* 0x00000007120b7c10 */ /* 0x000fe20008ffe4ff */
[----:B--2---:R-:W-:-:S05]  /*0850*/  IMAD.IADD R15, R2, 0x1, R15 ;  /* 0x00000001020f7824 */ /* 0x004fca00078e020f */
[----:B------:R1:W-:Y:S04]  /*0860*/  STG.E desc[UR4][R10.64+0x4], R15 ;  /* 0x0000040f0a007986 */ /* 0x0003e8000c101904 */
[----:B------:R-:W2:Y:S04]  /*0870*/  LDG.E R2, desc[UR4][R8.64+0x8] ;  /* 0x0000080408027981 */ /* 0x000ea8000c1e1900 */
[----:B------:R-:W2:Y:S02]  /*0880*/  LDG.E R19, desc[UR4][R6.64+0x8] ;  /* 0x0000080406137981 */ /* 0x000ea4000c1e1900 */
[----:B--2---:R-:W-:-:S05]  /*0890*/  IMAD.IADD R19, R2, 0x1, R19 ;  /* 0x0000000102137824 */ /* 0x004fca00078e0213 */
[----:B------:R2:W-:Y:S04]  /*08a0*/  STG.E desc[UR4][R10.64+0x8], R19 ;  /* 0x000008130a007986 */ /* 0x0005e8000c101904 */
[----:B------:R-:W3:Y:S04]  /*08b0*/  LDG.E R2, desc[UR4][R8.64+0xc] ;  /* 0x00000c0408027981 */ /* 0x000ee8000c1e1900 */
[----:B0-----:R-:W3:Y:S02]  /*08c0*/  LDG.E R13, desc[UR4][R6.64+0xc] ;  /* 0x00000c04060d7981 */ /* 0x001ee4000c1e1900 */
[----:B---3--:R-:W-:-:S05]  /*08d0*/  IMAD.IADD R13, R2, 0x1, R13 ;  /* 0x00000001020d7824 */ /* 0x008fca00078e020d */
[----:B------:R0:W-:Y:S04]  /*08e0*/  STG.E desc[UR4][R10.64+0xc], R13 ;  /* 0x00000c0d0a007986 */ /* 0x0001e8000c101904 */
[----:B------:R-:W3:Y:S04]  /*08f0*/  LDG.E R2, desc[UR4][R8.64+0x10] ;  /* 0x0000100408027981 */ /* 0x000ee8000c1e1900 */
[----:B------:R-:W3:Y:S02]  /*0900*/  LDG.E R17, desc[UR4][R6.64+0x10] ;  /* 0x0000100406117981 */ /* 0x000ee4000c1e1900 */
[----:B---3--:R-:W-:-:S05]  /*0910*/  IADD3 R17, PT, PT, R2, R17, RZ ;  /* 0x0000001102117210 */ /* 0x008fca0007ffe0ff */
        /* <DEDUP_REMOVED lines=9> */
[----:B------:R-:W2:Y:S04]  /*09b0*/  LDG.E R2, desc[UR4][R8.64+0x1c] ;  /* 0x00001c0408027981 */ /* 0x000ea8000c1e1900 */
[----:B0-----:R-:W2:Y:S01]  /*09c0*/  LDG.E R13, desc[UR4][R6.64+0x1c] ;  /* 0x00001c04060d7981 */ /* 0x001ea2000c1e1900 */
[----:B------:R-:W-:Y:S01]  /*09d0*/  VIADD R3, R3, 0x8 ;  /* 0x0000000803037836 */ /* 0x000fe20000000000 */
[----:B--2---:R-:W-:-:S05]  /*09e0*/  IADD3 R13, PT, PT, R2, R13, RZ ;  /* 0x0000000d020d7210 */ /* 0x004fca0007ffe0ff */
[----:B------:R3:W-:Y:S02]  /*09f0*/  STG.E desc[UR4][R10.64+0x1c], R13 ;  /* 0x00001c0d0a007986 */ /* 0x0007e4000c101904 */
.L_x_37:
[----:B------:R-:W-:Y:S05]  /*0a00*/  @!P0 EXIT ;  /* 0x000000000000894d */ /* 0x000fea0003800000 */
[----:B------:R-:W-:Y:S02]  /*0a10*/  ISETP.GE.U32.AND P1, PT, R4, 0x4, PT ;  /* 0x000000040400780c */ /* 0x000fe40003f26070 */
[----:B------:R-:W-:-:S04]  /*0a20*/  LOP3.LUT R5, R5, 0x3, RZ, 0xc0, !PT ;  /* 0x0000000305057812 */ /* 0x000fc800078ec0ff */
[----:B------:R-:W-:-:S07]  /*0a30*/  ISETP.NE.AND P0, PT, R5, RZ, PT ;  /* 0x000000ff0500720c */ /* 0x000fce0003f05270 */
[----:B------:R-:W-:Y:S06]  /*0a40*/  @!P1 BRA `(.L_x_38) ;  /* 0x0000000000909947 */ /* 0x000fec0003800000 */
[----:B------:R-:W0:Y:S01]  /*0a50*/  LDC.64 R6, c[0x0][0x380] ;  /* 0x0000e000ff067b82 */ /* 0x000e220000000a00 */
[C---:B-1-3--:R-:W-:Y:S01]  /*0a60*/  IMAD.IADD R19, R0.reuse, 0x1, R3 ;  /* 0x0000000100137824 */ /* 0x04afe200078e0203 */
[----:B------:R-:W1:Y:S06]  /*0a70*/  LDCU.128 UR8, c[0x0][0x380] ;  /* 0x00007000ff0877ac */ /* 0x000e6c0008000c00 */
[----:B------:R-:W2:Y:S08]  /*0a80*/  LDC.64 R8, c[0x0][0x388] ;  /* 0x0000e200ff087b82 */ /* 0x000eb00000000a00 */
[----:B------:R-:W3:Y:S01]  /*0a90*/  LDC.64 R14, c[0x0][0x390] ;  /* 0x0000e400ff0e7b82 */ /* 0x000ee20000000a00 */
[----:B------:R-:W-:Y:S01]  /*0aa0*/  IADD3 R2, P1, PT, R0, R3, RZ ;  /* 0x0000000300027210 */ /* 0x000fe20007f3e0ff */
[----:B------:R-:W4:Y:S01]  /*0ab0*/  LDCU.64 UR6, c[0x0][0x390] ;  /* 0x00007200ff0677ac */ /* 0x000f220008000a00 */
[----:B0-----:R-:W-:-:S06]  /*0ac0*/  IMAD.WIDE.U32 R10, R19, 0x4, R6 ;  /* 0x00000004130a7825 */ /* 0x001fcc00078e0006 */
[----:B------:R-:W5:Y:S01]  /*0ad0*/  LDG.E R10, desc[UR4][R10.64] ;  /* 0x000000040a0a7981 */ /* 0x000f62000c1e1900 */
[----:B--2---:R-:W-:-:S06]  /*0ae0*/  IMAD.WIDE.U32 R12, R19, 0x4, R8 ;  /* 0x00000004130c7825 */ /* 0x004fcc00078e0008 */
[----:B------:R-:W5:Y:S01]  /*0af0*/  LDG.E R13, desc[UR4][R12.64] ;  /* 0x000000040c0d7981 */ /* 0x000f62000c1e1900 */
[----:B------:R-:W-:Y:S01]  /*0b00*/  IMAD.SHL.U32 R16, R2, 0x4, RZ ;  /* 0x0000000402107824 */ /* 0x000fe200078e00ff */
[----:B------:R-:W-:Y:S01]  /*0b10*/  IADD3.X R7, PT, PT, RZ, RZ, RZ, P1, !PT ;  /* 0x000000ffff077210 */ /* 0x000fe20000ffe4ff */
[----:B---3--:R-:W-:-:S03]  /*0b20*/  IMAD.WIDE.U32 R14, R19, 0x4, R14 ;  /* 0x00000004130e7825 */ /* 0x008fc600078e000e */
[----:B------:R-:W-:Y:S02]  /*0b30*/  SHF.L.U64.HI R4, R2, 0x2, R7 ;  /* 0x0000000202047819 */ /* 0x000fe40000010207 */
[C---:B-1----:R-:W-:Y:S02]  /*0b40*/  IADD3 R8, P1, PT, R16.reuse, UR8, RZ ;  /* 0x0000000810087c10 */ /* 0x042fe4000ff3e0ff */
[----:B------:R-:W-:Y:S02]  /*0b50*/  IADD3 R6, P2, PT, R16, UR10, RZ ;  /* 0x0000000a10067c10 */ /* 0x000fe4000ff5e0ff */
[C---:B------:R-:W-:Y:S02]  /*0b60*/  IADD3.X R9, PT, PT, R4.reuse, UR9, RZ, P1, !PT ;  /* 0x0000000904097c10 */ /* 0x040fe40008ffe4ff */
[----:B------:R-:W-:Y:S01]  /*0b70*/  IADD3.X R7, PT, PT, R4, UR11, RZ, P2, !PT ;  /* 0x0000000b04077c10 */ /* 0x000fe200097fe4ff */
[----:B-----5:R-:W-:-:S05]  /*0b80*/  IMAD.IADD R17, R10, 0x1, R13 ;  /* 0x000000010a117824 */ /* 0x020fca00078e020d */
[----:B------:R0:W-:Y:S04]  /*0b90*/  STG.E desc[UR4][R14.64], R17 ;  /* 0x000000110e007986 */ /* 0x0001e8000c101904 */
[----:B------:R-:W2:Y:S04]  /*0ba0*/  LDG.E R2, desc[UR4][R8.64+0x4] ;  /* 0x0000040408027981 */ /* 0x000ea8000c1e1900 */
[----:B------:R-:W2:Y:S01]  /*0bb0*/  LDG.E R13, desc[UR4][R6.64+0x4] ;  /* 0x00000404060d7981 */ /* 0x000ea2000c1e1900 */
[----:B----4-:R-:W-:-:S04]  /*0bc0*/  IADD3 R10, P1, PT, R16, UR6, RZ ;  /* 0x00000006100a7c10 */ /* 0x010fc8000ff3e0ff */
[----:B------:R-:W-:Y:S02]  /*0bd0*/  IADD3.X R11, PT, PT, R4, UR7, RZ, P1, !PT ;  /* 0x00000007040b7c10 */ /* 0x000fe40008ffe4ff */
[----:B--2---:R-:W-:-:S05]  /*0be0*/  IADD3 R13, PT, PT, R2, R13, RZ ;  /* 0x0000000d020d7210 */ /* 0x004fca0007ffe0ff */
[----:B------:R2:W-:Y:S04]  /*0bf0*/  STG.E desc[UR4][R10.64+0x4], R13 ;  /* 0x0000040d0a007986 */ /* 0x0005e8000c101904 */
[----:B------:R-:W3:Y:S04]  /*0c00*/  LDG.E R2, desc[UR4][R8.64+0x8] ;  /* 0x0000080408027981 */ /* 0x000ee8000c1e1900 */
[----:B------:R-:W3:Y:S02]  /*0c10*/  LDG.E R19, desc[UR4][R6.64+0x8] ;  /* 0x0000080406137981 */ /* 0x000ee4000c1e1900 */
[----:B---3--:R-:W-:-:S05]  /*0c20*/  IMAD.IADD R19, R2, 0x1, R19 ;  /* 0x0000000102137824 */ /* 0x008fca00078e0213 */
[----:B------:R2:W-:Y:S04]  /*0c30*/  STG.E desc[UR4][R10.64+0x8], R19 ;  /* 0x000008130a007986 */ /* 0x0005e8000c101904 */
[----:B------:R-:W3:Y:S04]  /*0c40*/  LDG.E R2, desc[UR4][R8.64+0xc] ;  /* 0x00000c0408027981 */ /* 0x000ee8000c1e1900 */
[----:B0-----:R-:W3:Y:S01]  /*0c50*/  LDG.E R15, desc[UR4][R6.64+0xc] ;  /* 0x00000c04060f7981 */ /* 0x001ee2000c1e1900 */
[----:B------:R-:W-:Y:S01]  /*0c60*/  IADD3 R3, PT, PT, R3, 0x4, RZ ;  /* 0x0000000403037810 */ /* 0x000fe20007ffe0ff */
[----:B---3--:R-:W-:-:S05]  /*0c70*/  IMAD.IADD R15, R2, 0x1, R15 ;  /* 0x00000001020f7824 */ /* 0x008fca00078e020f */
[----:B------:R2:W-:Y:S02]  /*0c80*/  STG.E desc[UR4][R10.64+0xc], R15 ;  /* 0x00000c0f0a007986 */ /* 0x0005e4000c101904 */
.L_x_38:
[----:B------:R-:W-:Y:S05]  /*0c90*/  @!P0 EXIT ;  /* 0x000000000000894d */ /* 0x000fea0003800000 */
[----:B------:R-:W0:Y:S01]  /*0ca0*/  LDC.64 R6, c[0x0][0x390] ;  /* 0x0000e400ff067b82 */ /* 0x000e220000000a00 */
[----:B--23--:R-:W-:Y:S02]  /*0cb0*/  IMAD.IADD R13, R0, 0x1, R3 ;  /* 0x00000001000d7824 */ /* 0x00cfe400078e0203 */
[----:B------:R-:W-:-:S05]  /*0cc0*/  IMAD.MOV R0, RZ, RZ, -R5 ;  /* 0x000000ffff007224 */ /* 0x000fca00078e0a05 */
[----:B------:R-:W2:Y:S08]  /*0cd0*/  LDC.64 R8, c[0x0][0x388] ;  /* 0x0000e200ff087b82 */ /* 0x000eb00000000a00 */
[----:B-1----:R-:W1:Y:S01]  /*0ce0*/  LDC.64 R10, c[0x0][0x380] ;  /* 0x0000e000ff0a7b82 */ /* 0x002e620000000a00 */
[----:B0-----:R-:W-:-:S04]  /*0cf0*/  IMAD.WIDE.U32 R2, R13, 0x4, R6 ;  /* 0x000000040d027825 */ /* 0x001fc800078e0006 */
[----:B--2---:R-:W-:-:S04]  /*0d00*/  IMAD.WIDE.U32 R6, R13, 0x4, R8 ;  /* 0x000000040d067825 */ /* 0x004fc800078e0008 */
[----:B-1----:R-:W-:Y:S01]  /*0d10*/  IMAD.WIDE.U32 R8, R13, 0x4, R10 ;  /* 0x000000040d087825 */ /* 0x002fe200078e000a */
[----:B------:R-:W-:-:S03]  /*0d20*/  MOV R13, R3 ;  /* 0x00000003000d7202 */ /* 0x000fc60000000f00 */
[----:B------:R-:W-:Y:S02]  /*0d30*/  IMAD.MOV.U32 R10, RZ, RZ, R2 ;  /* 0x000000ffff0a7224 */ /* 0x000fe400078e0002 */
[----:B------:R-:W-:-:S07]  /*0d40*/  IMAD.MOV.U32 R11, RZ, RZ, R7 ;  /* 0x000000ffff0b7224 */ /* 0x000fce00078e0007 */
.L_x_39:
[----:B0-----:R-:W-:Y:S01]  /*0d50*/  MOV R2, R8 ;  /* 0x0000000800027202 */ /* 0x001fe20000000f00 */
[----:B------:R-:W-:Y:S01]  /*0d60*/  IMAD.MOV.U32 R3, RZ, RZ, R9 ;  /* 0x000000ffff037224 */ /* 0x000fe200078e0009 */
[----:B------:R-:W-:Y:S01]  /*0d70*/  MOV R5, R11 ;  /* 0x0000000b00057202 */ /* 0x000fe20000000f00 */
[----:B------:R-:W-:-:S03]  /*0d80*/  IMAD.MOV.U32 R4, RZ, RZ, R6 ;  /* 0x000000ffff047224 */ /* 0x000fc600078e0006 */
[----:B------:R0:W2:Y:S04]  /*0d90*/  LDG.E R2, desc[UR4][R2.64] ;  /* 0x0000000402027981 */ /* 0x0000a8000c1e1900 */
[----:B------:R-:W2:Y:S01]  /*0da0*/  LDG.E R5, desc[UR4][R4.64] ;  /* 0x0000000404057981 */ /* 0x000ea2000c1e1900 */
[----:B------:R-:W-:Y:S01]  /*0db0*/  VIADD R0, R0, 0x1 ;  /* 0x0000000100007836 */ /* 0x000fe20000000000 */
[----:B------:R-:W-:Y:S02]  /*0dc0*/  IADD3 R8, P3, PT, R8, 0x4, RZ ;  /* 0x0000000408087810 */ /* 0x000fe40007f7e0ff */
[----:B------:R-:W-:Y:S02]  /*0dd0*/  IADD3 R6, P2, PT, R6, 0x4, RZ ;  /* 0x0000000406067810 */ /* 0x000fe40007f5e0ff */
[----:B------:R-:W-:Y:S01]  /*0de0*/  ISETP.NE.AND P0, PT, R0, RZ, PT ;  /* 0x000000ff0000720c */ /* 0x000fe20003f05270 */
[----:B------:R-:W-:Y:S01]  /*0df0*/  IMAD.X R9, RZ, RZ, R9, P3 ;  /* 0x000000ffff097224 */ /* 0x000fe200018e0609 */
[----:B0-----:R-:W-:-:S02]  /*0e00*/  MOV R3, R13 ;  /* 0x0000000d00037202 */ /* 0x001fc40000000f00 */
[----:B------:R-:W-:Y:S01]  /*0e10*/  IADD3.X R11, PT, PT, RZ, R11, RZ, P2, !PT ;  /* 0x0000000bff0b7210 */ /* 0x000fe200017fe4ff */
[----:B--2---:R-:W-:Y:S02]  /*0e20*/  IMAD.IADD R7, R2, 0x1, R5 ;  /* 0x0000000102077824 */ /* 0x004fe400078e0205 */
[----:B------:R-:W-:Y:S01]  /*0e30*/  IMAD.MOV.U32 R2, RZ, RZ, R10 ;  /* 0x000000ffff027224 */ /* 0x000fe200078e000a */
[----:B------:R-:W-:-:S04]  /*0e40*/  IADD3 R10, P1, PT, R10, 0x4, RZ ;  /* 0x000000040a0a7810 */ /* 0x000fc80007f3e0ff */
[----:B------:R0:W-:Y:S01]  /*0e50*/  STG.E desc[UR4][R2.64], R7 ;  /* 0x0000000702007986 */ /* 0x0001e2000c101904 */
[----:B------:R-:W-:Y:S01]  /*0e60*/  IMAD.X R13, RZ, RZ, R13, P1 ;  /* 0x000000ffff0d7224 */ /* 0x000fe200008e060d */
[----:B------:R-:W-:Y:S07]  /*0e70*/  @P0 BRA `(.L_x_39) ;  /* 0xfffffffc00b40947 */ /* 0x000fee000383ffff */
[----:B------:R-:W-:Y:S05]  /*0e80*/  EXIT ;  /* 0x000000000000794d */ /* 0x000fea0003800000 */
.L_x_40:
        /* <DEDUP_REMOVED lines=15> */
.L_x_46:


//--------------------- .nv.shared.reserved.0     --------------------------
	.section	.nv.shared.reserved.0,"aw",@nobits
	.weak		__nv_reservedSMEM_offset_0_alias
	.size		__nv_reservedSMEM_offset_0_alias, 0, 64
	.other		__nv_reservedSMEM_offset_0_alias,@"STO_CUDA_RESERVED_SHARED STV_DEFAULT"
__nv_reservedSMEM_offset_0_alias:
	.zero		0
	.zero		64


//--------------------- .nv.constant0._Z13matMulElementPiS_S_iii --------------------------
	.section	.nv.constant0._Z13matMulElementPiS_S_iii,"a",@progbits
	.sectionflags	@""
	.align	4
.nv.constant0._Z13matMulElementPiS_S_iii:
	.zero		932


//--------------------- .nv.constant0._Z9matMulColPiS_S_iii --------------------------
	.section	.nv.constant0._Z9matMulColPiS_S_iii,"a",@progbits
	.sectionflags	@""
	.align	4
.nv.constant0._Z9matMulColPiS_S_iii:
	.zero		932


//--------------------- .nv.constant0._Z9matMulRowPiS_S_iii --------------------------
	.section	.nv.constant0._Z9matMulRowPiS_S_iii,"a",@progbits
	.sectionflags	@""
	.align	4
.nv.constant0._Z9matMulRowPiS_S_iii:
	.zero		932


//--------------------- .nv.constant0._Z13matAddElementPiS_S_ii --------------------------
	.section	.nv.constant0._Z13matAddElementPiS_S_ii,"a",@progbits
	.sectionflags	@""
	.align	4
.nv.constant0._Z13matAddElementPiS_S_ii:
	.zero		928


//--------------------- .nv.constant0._Z9matAddColPiS_S_ii --------------------------
	.section	.nv.constant0._Z9matAddColPiS_S_ii,"a",@progbits
	.sectionflags	@""
	.align	4
.nv.constant0._Z9matAddColPiS_S_ii:
	.zero		928


//--------------------- .nv.constant0._Z9matAddRowPiS_S_ii --------------------------
	.section	.nv.constant0._Z9matAddRowPiS_S_ii,"a",@progbits
	.sectionflags	@""
	.align	4
.nv.constant0._Z9matAddRowPiS_S_ii:
	.zero		928


//--------------------- SYMBOLS --------------------------

	.type		.nv.reservedSmem.offset0,@object
	.size		.nv.reservedSmem.offset0,0x4
